//
// Generated by NVIDIA NVVM Compiler
//
// Compiler Build ID: CL-36424714
// Cuda compilation tools, release 13.0, V13.0.88
// Based on NVVM 20.0.0
//

.version 9.0
.target sm_100
.address_size 64

	// .globl	_Z6smoothPK6float4PS_jjiif

.visible .entry _Z6smoothPK6float4PS_jjiif(
	.param .u64 .ptr .align 1 _Z6smoothPK6float4PS_jjiif_param_0,
	.param .u64 .ptr .align 1 _Z6smoothPK6float4PS_jjiif_param_1,
	.param .u32 _Z6smoothPK6float4PS_jjiif_param_2,
	.param .u32 _Z6smoothPK6float4PS_jjiif_param_3,
	.param .u32 _Z6smoothPK6float4PS_jjiif_param_4,
	.param .u32 _Z6smoothPK6float4PS_jjiif_param_5,
	.param .f32 _Z6smoothPK6float4PS_jjiif_param_6
)
{
	.reg .pred 	%p<76>;
	.reg .b32 	%r<89>;
	.reg .b32 	%f<181>;
	.reg .b64 	%rd<41>;

	ld.param.u64 	%rd3, [_Z6smoothPK6float4PS_jjiif_param_0];
	ld.param.u64 	%rd4, [_Z6smoothPK6float4PS_jjiif_param_1];
	ld.param.u32 	%r24, [_Z6smoothPK6float4PS_jjiif_param_2];
	ld.param.u32 	%r28, [_Z6smoothPK6float4PS_jjiif_param_3];
	ld.param.u32 	%r26, [_Z6smoothPK6float4PS_jjiif_param_4];
	ld.param.u32 	%r27, [_Z6smoothPK6float4PS_jjiif_param_5];
	ld.param.f32 	%f22, [_Z6smoothPK6float4PS_jjiif_param_6];
	cvta.to.global.u64 	%rd1, %rd4;
	mov.u32 	%r29, %tid.x;
	mov.u32 	%r30, %ntid.x;
	mov.u32 	%r31, %ctaid.x;
	mad.lo.s32 	%r1, %r30, %r31, %r29;
	mov.u32 	%r32, %tid.y;
	mov.u32 	%r33, %ntid.y;
	mov.u32 	%r34, %ctaid.y;
	mad.lo.s32 	%r35, %r33, %r34, %r32;
	setp.ge.u32 	%p1, %r1, %r24;
	setp.ge.u32 	%p2, %r35, %r28;
	or.pred  	%p3, %p1, %p2;
	mov.f32 	%f180, 0f3F800000;
	@%p3 bra 	$L__BB0_39;
	cvta.to.global.u64 	%rd5, %rd3;
	mul.lo.s32 	%r3, %r24, %r35;
	add.s32 	%r36, %r3, %r1;
	mul.wide.u32 	%rd6, %r36, 16;
	add.s64 	%rd7, %rd5, %rd6;
	ld.global.v4.f32 	{%f1, %f2, %f3, %f4}, [%rd7];
	mul.f32 	%f24, %f22, 0f3F000000;
	cvt.rzi.f32.f32 	%f25, %f24;
	add.f32 	%f26, %f25, %f25;
	sub.f32 	%f27, %f22, %f26;
	abs.f32 	%f5, %f27;
	abs.f32 	%f6, %f4;
	setp.lt.f32 	%p4, %f6, 0f00800000;
	mul.f32 	%f28, %f6, 0f4B800000;
	selp.f32 	%f29, %f28, %f6, %p4;
	selp.f32 	%f30, 0fC1C00000, 0f00000000, %p4;
	mov.b32 	%r37, %f29;
	add.s32 	%r38, %r37, -1060439283;
	and.b32  	%r39, %r38, -8388608;
	sub.s32 	%r40, %r37, %r39;
	mov.b32 	%f31, %r40;
	cvt.rn.f32.s32 	%f32, %r39;
	fma.rn.f32 	%f33, %f32, 0f34000000, %f30;
	add.f32 	%f34, %f31, 0fBF800000;
	add.f32 	%f35, %f31, 0f3F800000;
	rcp.approx.ftz.f32 	%f36, %f35;
	add.f32 	%f37, %f34, %f34;
	mul.f32 	%f38, %f37, %f36;
	mul.f32 	%f39, %f38, %f38;
	sub.f32 	%f40, %f34, %f38;
	add.f32 	%f41, %f40, %f40;
	neg.f32 	%f42, %f38;
	fma.rn.f32 	%f43, %f42, %f34, %f41;
	mul.rn.f32 	%f44, %f36, %f43;
	fma.rn.f32 	%f45, %f39, 0f3A2C32E4, 0f3B52E7DB;
	fma.rn.f32 	%f46, %f45, %f39, 0f3C93BB73;
	fma.rn.f32 	%f47, %f46, %f39, 0f3DF6384F;
	mul.rn.f32 	%f48, %f47, %f39;
	fma.rn.f32 	%f49, %f38, 0f3FB8AA3B, %f33;
	sub.f32 	%f50, %f33, %f49;
	fma.rn.f32 	%f51, %f38, 0f3FB8AA3B, %f50;
	fma.rn.f32 	%f52, %f44, 0f3FB8AA3B, %f51;
	fma.rn.f32 	%f53, %f38, 0f32A55E34, %f52;
	mul.f32 	%f54, %f48, 0f40400000;
	fma.rn.f32 	%f55, %f54, %f44, %f53;
	fma.rn.f32 	%f56, %f48, %f38, %f55;
	add.rn.f32 	%f57, %f49, %f56;
	neg.f32 	%f58, %f49;
	add.rn.f32 	%f59, %f57, %f58;
	neg.f32 	%f60, %f59;
	add.rn.f32 	%f61, %f56, %f60;
	mul.rn.f32 	%f62, %f57, %f22;
	neg.f32 	%f63, %f62;
	fma.rn.f32 	%f64, %f57, %f22, %f63;
	fma.rn.f32 	%f65, %f61, %f22, %f64;
	cvt.rni.f32.f32 	%f66, %f62;
	sub.f32 	%f67, %f62, %f66;
	add.f32 	%f68, %f67, %f65;
	fma.rn.f32 	%f69, %f68, 0f391FCB8E, 0f3AAF85ED;
	fma.rn.f32 	%f70, %f69, %f68, 0f3C1D9856;
	fma.rn.f32 	%f71, %f70, %f68, 0f3D6357BB;
	fma.rn.f32 	%f72, %f71, %f68, 0f3E75FDEC;
	fma.rn.f32 	%f73, %f72, %f68, 0f3F317218;
	fma.rn.f32 	%f74, %f73, %f68, 0f3F800000;
	cvt.rzi.s32.f32 	%r41, %f66;
	setp.gt.f32 	%p5, %f66, 0f00000000;
	selp.b32 	%r42, 0, -2097152000, %p5;
	add.s32 	%r43, %r42, 2130706432;
	mov.b32 	%f75, %r43;
	mul.f32 	%f76, %f74, %f75;
	shl.b32 	%r44, %r41, 23;
	sub.s32 	%r45, %r44, %r42;
	mov.b32 	%f77, %r45;
	mul.f32 	%f78, %f76, %f77;
	abs.f32 	%f79, %f62;
	setp.gt.f32 	%p6, %f79, 0f43180000;
	setp.lt.f32 	%p7, %f62, 0f00000000;
	selp.f32 	%f80, 0f00000000, 0f7F800000, %p7;
	selp.f32 	%f7, %f80, %f78, %p6;
	setp.eq.f32 	%p8, %f4, 0f3F800000;
	setp.eq.f32 	%p9, %f22, 0f00000000;
	or.pred  	%p10, %p9, %p8;
	@%p10 bra 	$L__BB0_9;
	setp.num.f32 	%p11, %f6, %f6;
	abs.f32 	%f81, %f22;
	setp.num.f32 	%p12, %f81, %f81;
	and.pred  	%p13, %p11, %p12;
	@%p13 bra 	$L__BB0_4;
	add.rn.f32 	%f180, %f4, %f22;
	bra.uni 	$L__BB0_9;
$L__BB0_4:
	setp.neu.f32 	%p14, %f4, 0f00000000;
	setp.neu.f32 	%p15, %f6, 0f7F800000;
	and.pred  	%p16, %p14, %p15;
	@%p16 bra 	$L__BB0_6;
	setp.neu.f32 	%p23, %f5, 0f3F800000;
	add.f32 	%f86, %f4, %f4;
	mov.b32 	%r46, %f86;
	setp.lt.f32 	%p24, %f22, 0f00000000;
	xor.b32  	%r47, %r46, 2139095040;
	selp.b32 	%r48, %r47, %r46, %p24;
	and.b32  	%r49, %r48, 2147483647;
	selp.b32 	%r50, %r49, %r48, %p23;
	mov.b32 	%f180, %r50;
	bra.uni 	$L__BB0_9;
$L__BB0_6:
	setp.eq.f32 	%p17, %f4, 0fBF800000;
	setp.eq.f32 	%p18, %f81, 0f7F800000;
	and.pred  	%p19, %p17, %p18;
	@%p19 bra 	$L__BB0_9;
	setp.geu.f32 	%p20, %f4, 0f00000000;
	mov.f32 	%f180, %f7;
	@%p20 bra 	$L__BB0_9;
	setp.neu.f32 	%p21, %f5, 0f3F800000;
	neg.f32 	%f83, %f7;
	selp.f32 	%f84, %f7, %f83, %p21;
	cvt.rmi.f32.f32 	%f85, %f22;
	setp.neu.f32 	%p22, %f22, %f85;
	selp.f32 	%f180, 0f7FFFFFFF, %f84, %p22;
$L__BB0_9:
	cvt.rn.f32.s32 	%f87, %r26;
	div.rn.f32 	%f88, %f87, %f180;
	cvt.rmi.f32.f32 	%f89, %f88;
	cvt.rzi.s32.f32 	%r51, %f89;
	min.s32 	%r53, %r26, %r51;
	max.s32 	%r4, %r27, %r53;
	setp.neu.f32 	%p25, %f4, 0f00000000;
	setp.ne.s32 	%p26, %r4, 0;
	and.pred  	%p27, %p25, %p26;
	@%p27 bra 	$L__BB0_11;
	cvt.u64.u32 	%rd36, %r3;
	cvt.u64.u32 	%rd37, %r1;
	add.s64 	%rd38, %rd36, %rd37;
	shl.b64 	%rd39, %rd38, 4;
	add.s64 	%rd40, %rd1, %rd39;
	atom.global.add.f32 	%f175, [%rd40], %f1;
	atom.global.add.f32 	%f176, [%rd40+4], %f2;
	atom.global.add.f32 	%f177, [%rd40+8], %f3;
	atom.global.add.f32 	%f178, [%rd40+12], %f4;
	bra.uni 	$L__BB0_39;
$L__BB0_11:
	mul.lo.s32 	%r5, %r4, %r4;
	cvt.rn.f32.u32 	%f13, %r5;
	mov.f32 	%f90, 0f3F22F983;
	div.rn.f32 	%f14, %f90, %f13;
	setp.lt.s32 	%p28, %r4, 0;
	@%p28 bra 	$L__BB0_39;
	neg.s32 	%r85, %r4;
	sub.s32 	%r7, 1, %r4;
	sub.s32 	%r54, %r1, %r4;
$L__BB0_13:
	setp.ge.u32 	%p29, %r54, %r24;
	add.s32 	%r9, %r85, %r35;
	or.b32  	%r55, %r54, %r9;
	setp.ge.u32 	%p30, %r9, %r28;
	mul.lo.s32 	%r10, %r85, %r85;
	mul.lo.s32 	%r56, %r9, %r24;
	cvt.u64.u32 	%rd2, %r56;
	setp.lt.s32 	%p31, %r55, 0;
	or.pred  	%p32, %p29, %p30;
	or.pred  	%p33, %p32, %p31;
	@%p33 bra 	$L__BB0_16;
	add.s32 	%r57, %r5, %r10;
	cvt.rn.f32.u32 	%f91, %r57;
	div.rn.f32 	%f15, %f91, %f13;
	setp.ge.f32 	%p34, %f15, 0f3F800000;
	@%p34 bra 	$L__BB0_16;
	cvt.u64.u32 	%rd8, %r54;
	add.s64 	%rd9, %rd8, %rd2;
	shl.b64 	%rd10, %rd9, 4;
	add.s64 	%rd11, %rd1, %rd10;
	mov.f32 	%f92, 0f3F800000;
	sub.f32 	%f93, %f92, %f15;
	mul.f32 	%f94, %f14, %f93;
	mul.f32 	%f95, %f1, %f94;
	mul.f32 	%f96, %f2, %f94;
	mul.f32 	%f97, %f3, %f94;
	mul.f32 	%f98, %f4, %f94;
	atom.global.add.f32 	%f99, [%rd11], %f95;
	atom.global.add.f32 	%f100, [%rd11+4], %f96;
	atom.global.add.f32 	%f101, [%rd11+8], %f97;
	atom.global.add.f32 	%f102, [%rd11+12], %f98;
$L__BB0_16:
	and.b32  	%r59, %r4, 1;
	setp.eq.b32 	%p35, %r59, 1;
	not.pred 	%p36, %p35;
	mov.u32 	%r86, %r7;
	@%p36 bra 	$L__BB0_23;
	add.s32 	%r60, %r7, %r1;
	setp.ge.u32 	%p37, %r9, %r28;
	setp.ge.u32 	%p38, %r60, %r24;
	or.b32  	%r61, %r60, %r9;
	setp.lt.s32 	%p39, %r61, 0;
	or.pred  	%p40, %p38, %p37;
	or.pred  	%p41, %p40, %p39;
	@%p41 bra 	$L__BB0_20;
	mad.lo.s32 	%r62, %r7, %r7, %r10;
	cvt.rn.f32.u32 	%f103, %r62;
	div.rn.f32 	%f16, %f103, %f13;
	setp.ge.f32 	%p42, %f16, 0f3F800000;
	@%p42 bra 	$L__BB0_20;
	cvt.u64.u32 	%rd12, %r60;
	add.s64 	%rd13, %rd12, %rd2;
	shl.b64 	%rd14, %rd13, 4;
	add.s64 	%rd15, %rd1, %rd14;
	mov.f32 	%f104, 0f3F800000;
	sub.f32 	%f105, %f104, %f16;
	mul.f32 	%f106, %f14, %f105;
	mul.f32 	%f107, %f1, %f106;
	mul.f32 	%f108, %f2, %f106;
	mul.f32 	%f109, %f3, %f106;
	mul.f32 	%f110, %f4, %f106;
	atom.global.add.f32 	%f111, [%rd15], %f107;
	atom.global.add.f32 	%f112, [%rd15+4], %f108;
	atom.global.add.f32 	%f113, [%rd15+8], %f109;
	atom.global.add.f32 	%f114, [%rd15+12], %f110;
$L__BB0_20:
	sub.s32 	%r86, 3, %r4;
	add.s32 	%r65, %r60, 1;
	setp.ge.u32 	%p43, %r9, %r28;
	setp.ge.u32 	%p44, %r65, %r24;
	or.b32  	%r66, %r65, %r9;
	setp.lt.s32 	%p45, %r66, 0;
	or.pred  	%p46, %p44, %p43;
	or.pred  	%p47, %p46, %p45;
	@%p47 bra 	$L__BB0_23;
	sub.s32 	%r67, 2, %r4;
	mad.lo.s32 	%r68, %r67, %r67, %r10;
	cvt.rn.f32.u32 	%f115, %r68;
	div.rn.f32 	%f17, %f115, %f13;
	setp.ge.f32 	%p48, %f17, 0f3F800000;
	@%p48 bra 	$L__BB0_23;
	cvt.u64.u32 	%rd16, %r65;
	add.s64 	%rd17, %rd16, %rd2;
	shl.b64 	%rd18, %rd17, 4;
	add.s64 	%rd19, %rd1, %rd18;
	mov.f32 	%f116, 0f3F800000;
	sub.f32 	%f117, %f116, %f17;
	mul.f32 	%f118, %f14, %f117;
	mul.f32 	%f119, %f1, %f118;
	mul.f32 	%f120, %f2, %f118;
	mul.f32 	%f121, %f3, %f118;
	mul.f32 	%f122, %f4, %f118;
	atom.global.add.f32 	%f123, [%rd19], %f119;
	atom.global.add.f32 	%f124, [%rd19+4], %f120;
	atom.global.add.f32 	%f125, [%rd19+8], %f121;
	atom.global.add.f32 	%f126, [%rd19+12], %f122;
$L__BB0_23:
	setp.lt.u32 	%p49, %r4, 2;
	@%p49 bra 	$L__BB0_38;
	add.s32 	%r88, %r86, 1;
	add.s32 	%r87, %r1, %r86;
$L__BB0_25:
	mov.u32 	%r17, %r88;
	setp.ge.u32 	%p50, %r9, %r28;
	or.b32  	%r71, %r87, %r9;
	setp.lt.s32 	%p51, %r71, 0;
	setp.ge.u32 	%p52, %r87, %r24;
	or.pred  	%p53, %p52, %p50;
	or.pred  	%p54, %p53, %p51;
	@%p54 bra 	$L__BB0_28;
	add.s32 	%r72, %r17, -1;
	mad.lo.s32 	%r73, %r72, %r72, %r10;
	cvt.rn.f32.u32 	%f127, %r73;
	div.rn.f32 	%f18, %f127, %f13;
	setp.ge.f32 	%p55, %f18, 0f3F800000;
	@%p55 bra 	$L__BB0_28;
	cvt.u64.u32 	%rd20, %r87;
	add.s64 	%rd21, %rd20, %rd2;
	shl.b64 	%rd22, %rd21, 4;
	add.s64 	%rd23, %rd1, %rd22;
	mov.f32 	%f128, 0f3F800000;
	sub.f32 	%f129, %f128, %f18;
	mul.f32 	%f130, %f14, %f129;
	mul.f32 	%f131, %f1, %f130;
	mul.f32 	%f132, %f2, %f130;
	mul.f32 	%f133, %f3, %f130;
	mul.f32 	%f134, %f4, %f130;
	atom.global.add.f32 	%f135, [%rd23], %f131;
	atom.global.add.f32 	%f136, [%rd23+4], %f132;
	atom.global.add.f32 	%f137, [%rd23+8], %f133;
	atom.global.add.f32 	%f138, [%rd23+12], %f134;
$L__BB0_28:
	setp.ge.u32 	%p56, %r9, %r28;
	add.s32 	%r18, %r87, 1;
	or.b32  	%r74, %r18, %r9;
	setp.lt.s32 	%p57, %r74, 0;
	setp.ge.u32 	%p58, %r18, %r24;
	or.pred  	%p59, %p58, %p56;
	or.pred  	%p60, %p59, %p57;
	@%p60 bra 	$L__BB0_31;
	mad.lo.s32 	%r75, %r17, %r17, %r10;
	cvt.rn.f32.u32 	%f139, %r75;
	div.rn.f32 	%f19, %f139, %f13;
	setp.ge.f32 	%p61, %f19, 0f3F800000;
	@%p61 bra 	$L__BB0_31;
	cvt.u64.u32 	%rd24, %r18;
	add.s64 	%rd25, %rd24, %rd2;
	shl.b64 	%rd26, %rd25, 4;
	add.s64 	%rd27, %rd1, %rd26;
	mov.f32 	%f140, 0f3F800000;
	sub.f32 	%f141, %f140, %f19;
	mul.f32 	%f142, %f14, %f141;
	mul.f32 	%f143, %f1, %f142;
	mul.f32 	%f144, %f2, %f142;
	mul.f32 	%f145, %f3, %f142;
	mul.f32 	%f146, %f4, %f142;
	atom.global.add.f32 	%f147, [%rd27], %f143;
	atom.global.add.f32 	%f148, [%rd27+4], %f144;
	atom.global.add.f32 	%f149, [%rd27+8], %f145;
	atom.global.add.f32 	%f150, [%rd27+12], %f146;
$L__BB0_31:
	setp.ge.u32 	%p62, %r9, %r28;
	add.s32 	%r19, %r87, 2;
	or.b32  	%r76, %r19, %r9;
	setp.lt.s32 	%p63, %r76, 0;
	setp.ge.u32 	%p64, %r19, %r24;
	or.pred  	%p65, %p64, %p62;
	or.pred  	%p66, %p65, %p63;
	@%p66 bra 	$L__BB0_34;
	mad.lo.s32 	%r77, %r17, %r17, %r17;
	add.s32 	%r78, %r17, %r77;
	add.s32 	%r79, %r78, %r10;
	add.s32 	%r80, %r79, 1;
	cvt.rn.f32.u32 	%f151, %r80;
	div.rn.f32 	%f20, %f151, %f13;
	setp.ge.f32 	%p67, %f20, 0f3F800000;
	@%p67 bra 	$L__BB0_34;
	cvt.u64.u32 	%rd28, %r19;
	add.s64 	%rd29, %rd28, %rd2;
	shl.b64 	%rd30, %rd29, 4;
	add.s64 	%rd31, %rd1, %rd30;
	mov.f32 	%f152, 0f3F800000;
	sub.f32 	%f153, %f152, %f20;
	mul.f32 	%f154, %f14, %f153;
	mul.f32 	%f155, %f1, %f154;
	mul.f32 	%f156, %f2, %f154;
	mul.f32 	%f157, %f3, %f154;
	mul.f32 	%f158, %f4, %f154;
	atom.global.add.f32 	%f159, [%rd31], %f155;
	atom.global.add.f32 	%f160, [%rd31+4], %f156;
	atom.global.add.f32 	%f161, [%rd31+8], %f157;
	atom.global.add.f32 	%f162, [%rd31+12], %f158;
$L__BB0_34:
	setp.ge.u32 	%p68, %r9, %r28;
	add.s32 	%r20, %r87, 3;
	or.b32  	%r81, %r20, %r9;
	setp.lt.s32 	%p69, %r81, 0;
	setp.ge.u32 	%p70, %r20, %r24;
	or.pred  	%p71, %p70, %p68;
	or.pred  	%p72, %p71, %p69;
	@%p72 bra 	$L__BB0_37;
	add.s32 	%r82, %r17, 2;
	mad.lo.s32 	%r83, %r82, %r82, %r10;
	cvt.rn.f32.u32 	%f163, %r83;
	div.rn.f32 	%f21, %f163, %f13;
	setp.ge.f32 	%p73, %f21, 0f3F800000;
	@%p73 bra 	$L__BB0_37;
	cvt.u64.u32 	%rd32, %r20;
	add.s64 	%rd33, %rd32, %rd2;
	shl.b64 	%rd34, %rd33, 4;
	add.s64 	%rd35, %rd1, %rd34;
	mov.f32 	%f164, 0f3F800000;
	sub.f32 	%f165, %f164, %f21;
	mul.f32 	%f166, %f14, %f165;
	mul.f32 	%f167, %f1, %f166;
	mul.f32 	%f168, %f2, %f166;
	mul.f32 	%f169, %f3, %f166;
	mul.f32 	%f170, %f4, %f166;
	atom.global.add.f32 	%f171, [%rd35], %f167;
	atom.global.add.f32 	%f172, [%rd35+4], %f168;
	atom.global.add.f32 	%f173, [%rd35+8], %f169;
	atom.global.add.f32 	%f174, [%rd35+12], %f170;
$L__BB0_37:
	add.s32 	%r88, %r17, 4;
	add.s32 	%r84, %r17, 2;
	add.s32 	%r87, %r87, 4;
	setp.lt.s32 	%p74, %r84, %r4;
	@%p74 bra 	$L__BB0_25;
$L__BB0_38:
	add.s32 	%r23, %r85, 1;
	setp.lt.s32 	%p75, %r85, %r4;
	mov.u32 	%r85, %r23;
	@%p75 bra 	$L__BB0_13;
$L__BB0_39:
	ret;

}


// ===== COMPILED SASS (sm_100) =====

	.target	sm_100

	.elftype	@"ET_EXEC"


//--------------------- .note.nv.tkinfo           --------------------------
	.section	.note.nv.tkinfo,"",@"SHT_NOTE"
	.sectionflags	@"SHF_NOTE_NV_TKINFO"
	.tkinfo
        /*0018*/ 	.word	0x00000002
        /*0030*/ 	.string	""
        /*0030*/ 	.string	"ptxas"
        /*0030*/ 	.string	"Cuda compilation tools, release 13.0, V13.0.88"
        /*0030*/ 	.string	"Build cuda_13.0.r13.0/compiler.36424714_0"
        /*0030*/ 	.string	"-arch sm_100 -m 64 "



//--------------------- .note.nv.cuinfo           --------------------------
	.section	.note.nv.cuinfo,"",@"SHT_NOTE"
	.sectionflags	@"SHF_NOTE_NV_CUINFO"
        /*0018*/ 	.short	0x0002
        /*001a*/ 	.short	0x0064
        /*001c*/ 	.short	0x0082
	.zero		2


//--------------------- .nv.info                  --------------------------
	.section	.nv.info,"",@"SHT_CUDA_INFO"
	.align	4


	//----- nvinfo : EIATTR_REGCOUNT
	.align		4
        /*0000*/ 	.byte	0x04, 0x2f
        /*0002*/ 	.short	(.L_1 - .L_0)
	.align		4
.L_0:
        /*0004*/ 	.word	index@(_Z6smoothPK6float4PS_jjiif)
        /*0008*/ 	.word	0x00000020


	//----- nvinfo : EIATTR_FRAME_SIZE
	.align		4
.L_1:
        /*000c*/ 	.byte	0x04, 0x11
        /*000e*/ 	.short	(.L_3 - .L_2)
	.align		4
.L_2:
        /*0010*/ 	.word	index@($__internal_0_$__cuda_sm3x_div_rn_noftz_f32_slowpath)
        /*0014*/ 	.word	0x00000000


	//----- nvinfo : EIATTR_FRAME_SIZE
	.align		4
.L_3:
        /*0018*/ 	.byte	0x04, 0x11
        /*001a*/ 	.short	(.L_5 - .L_4)
	.align		4
.L_4:
        /*001c*/ 	.word	index@(_Z6smoothPK6float4PS_jjiif)
        /*0020*/ 	.word	0x00000000


	//----- nvinfo : EIATTR_MIN_STACK_SIZE
	.align		4
.L_5:
        /*0024*/ 	.byte	0x04, 0x12
        /*0026*/ 	.short	(.L_7 - .L_6)
	.align		4
.L_6:
        /*0028*/ 	.word	index@(_Z6smoothPK6float4PS_jjiif)
        /*002c*/ 	.word	0x00000000
.L_7:


//--------------------- .nv.compat                --------------------------
	.section	.nv.compat,"",@"SHT_CUDA_COMPAT_INFO"
	.align	4
        /*0000*/ 	.byte	0x02, 0x09, 0x00, 0x00, 0x02, 0x02, 0x01, 0x00, 0x02, 0x05, 0x05, 0x00, 0x03, 0x07, 0x01, 0x01
        /*0010*/ 	.byte	0x02, 0x03, 0x00, 0x00, 0x02, 0x06, 0x01, 0x00, 0x04, 0x0b, 0x08, 0x00, 0x01, 0x00, 0x00, 0x00
        /*0020*/ 	.byte	0x00, 0x00, 0x00, 0x00


//--------------------- .nv.info._Z6smoothPK6float4PS_jjiif --------------------------
	.section	.nv.info._Z6smoothPK6float4PS_jjiif,"",@"SHT_CUDA_INFO"
	.sectionflags	@""
	.align	4


	//----- nvinfo : EIATTR_CUDA_API_VERSION
	.align		4
        /*0000*/ 	.byte	0x04, 0x37
        /*0002*/ 	.short	(.L_9 - .L_8)
.L_8:
        /*0004*/ 	.word	0x00000082


	//----- nvinfo : EIATTR_KPARAM_INFO
	.align		4
.L_9:
        /*0008*/ 	.byte	0x04, 0x17
        /*000a*/ 	.short	(.L_11 - .L_10)
.L_10:
        /*000c*/ 	.word	0x00000000
        /*0010*/ 	.short	0x0006
        /*0012*/ 	.short	0x0020
        /*0014*/ 	.byte	0x00, 0xf0, 0x11, 0x00


	//----- nvinfo : EIATTR_KPARAM_INFO
	.align		4
.L_11:
        /*0018*/ 	.byte	0x04, 0x17
        /*001a*/ 	.short	(.L_13 - .L_12)
.L_12:
        /*001c*/ 	.word	0x00000000
        /*0020*/ 	.short	0x0005
        /*0022*/ 	.short	0x001c
        /*0024*/ 	.byte	0x00, 0xf0, 0x11, 0x00


	//----- nvinfo : EIATTR_KPARAM_INFO
	.align		4
.L_13:
        /*0028*/ 	.byte	0x04, 0x17
        /*002a*/ 	.short	(.L_15 - .L_14)
.L_14:
        /*002c*/ 	.word	0x00000000
        /*0030*/ 	.short	0x0004
        /*0032*/ 	.short	0x0018
        /*0034*/ 	.byte	0x00, 0xf0, 0x11, 0x00


	//----- nvinfo : EIATTR_KPARAM_INFO
	.align		4
.L_15:
        /*0038*/ 	.byte	0x04, 0x17
        /*003a*/ 	.short	(.L_17 - .L_16)
.L_16:
        /*003c*/ 	.word	0x00000000
        /*0040*/ 	.short	0x0003
        /*0042*/ 	.short	0x0014
        /*0044*/ 	.byte	0x00, 0xf0, 0x11, 0x00


	//----- nvinfo : EIATTR_KPARAM_INFO
	.align		4
.L_17:
        /*0048*/ 	.byte	0x04, 0x17
        /*004a*/ 	.short	(.L_19 - .L_18)
.L_18:
        /*004c*/ 	.word	0x00000000
        /*0050*/ 	.short	0x0002
        /*0052*/ 	.short	0x0010
        /*0054*/ 	.byte	0x00, 0xf0, 0x11, 0x00


	//----- nvinfo : EIATTR_KPARAM_INFO
	.align		4
.L_19:
        /*0058*/ 	.byte	0x04, 0x17
        /*005a*/ 	.short	(.L_21 - .L_20)
.L_20:
        /*005c*/ 	.word	0x00000000
        /*0060*/ 	.short	0x0001
        /*0062*/ 	.short	0x0008
        /*0064*/ 	.byte	0x00, 0xf5, 0x21, 0x00


	//----- nvinfo : EIATTR_KPARAM_INFO
	.align		4
.L_21:
        /*0068*/ 	.byte	0x04, 0x17
        /*006a*/ 	.short	(.L_23 - .L_22)
.L_22:
        /*006c*/ 	.word	0x00000000
        /*0070*/ 	.short	0x0000
        /*0072*/ 	.short	0x0000
        /*0074*/ 	.byte	0x00, 0xf5, 0x21, 0x00


	//----- nvinfo : EIATTR_SPARSE_MMA_MASK
	.align		4
.L_23:
        /*0078*/ 	.byte	0x03, 0x50
        /*007a*/ 	.short	0x0000


	//----- nvinfo : EIATTR_MAXREG_COUNT
	.align		4
        /*007c*/ 	.byte	0x03, 0x1b
        /*007e*/ 	.short	0x00ff


	//----- nvinfo : EIATTR_MERCURY_ISA_VERSION
	.align		4
        /*0080*/ 	.byte	0x03, 0x5f
        /*0082*/ 	.short	0x0101


	//----- nvinfo : EIATTR_VRC_CTA_INIT_COUNT
	.align		4
        /*0084*/ 	.byte	0x02, 0x4a
	.zero		1
	.zero		1


	//----- nvinfo : EIATTR_EXIT_INSTR_OFFSETS
	.align		4
        /*0088*/ 	.byte	0x04, 0x1c
        /*008a*/ 	.short	(.L_25 - .L_24)


	//   ....[0]....
.L_24:
        /*008c*/ 	.word	0x000000c0


	//   ....[1]....
        /*0090*/ 	.word	0x000008e0


	//   ....[2]....
        /*0094*/ 	.word	0x00000a20


	//   ....[3]....
        /*0098*/ 	.word	0x00001e00


	//----- nvinfo : EIATTR_CRS_STACK_SIZE
	.align		4
.L_25:
        /*009c*/ 	.byte	0x04, 0x1e
        /*009e*/ 	.short	(.L_27 - .L_26)
.L_26:
        /*00a0*/ 	.word	0x00000000


	//----- nvinfo : EIATTR_CBANK_PARAM_SIZE
	.align		4
.L_27:
        /*00a4*/ 	.byte	0x03, 0x19
        /*00a6*/ 	.short	0x0024


	//----- nvinfo : EIATTR_PARAM_CBANK
	.align		4
        /*00a8*/ 	.byte	0x04, 0x0a
        /*00aa*/ 	.short	(.L_29 - .L_28)
	.align		4
.L_28:
        /*00ac*/ 	.word	index@(.nv.constant0._Z6smoothPK6float4PS_jjiif)
        /*00b0*/ 	.short	0x0380
        /*00b2*/ 	.short	0x0024


	//----- nvinfo : EIATTR_SW_WAR
	.align		4
.L_29:
        /*00b4*/ 	.byte	0x04, 0x36
        /*00b6*/ 	.short	(.L_31 - .L_30)
.L_30:
        /*00b8*/ 	.word	0x00000008
.L_31:


//--------------------- .nv.callgraph             --------------------------
	.section	.nv.callgraph,"",@"SHT_CUDA_CALLGRAPH"
	.align	4
	.sectionentsize	8
	.align		4
        /*0000*/ 	.word	0x00000000
	.align		4
        /*0004*/ 	.word	0xffffffff
	.align		4
        /*0008*/ 	.word	0x00000000
	.align		4
        /*000c*/ 	.word	0xfffffffe
	.align		4
        /*0010*/ 	.word	0x00000000
	.align		4
        /*0014*/ 	.word	0xfffffffd
	.align		4
        /*0018*/ 	.word	0x00000000
	.align		4
        /*001c*/ 	.word	0xfffffffc


//--------------------- .text._Z6smoothPK6float4PS_jjiif --------------------------
	.section	.text._Z6smoothPK6float4PS_jjiif,"ax",@progbits
	.align	128
        .global         _Z6smoothPK6float4PS_jjiif
        .type           _Z6smoothPK6float4PS_jjiif,@function
        .size           _Z6smoothPK6float4PS_jjiif,(.L_x_51 - _Z6smoothPK6float4PS_jjiif)
        .other          _Z6smoothPK6float4PS_jjiif,@"STO_CUDA_ENTRY STV_DEFAULT"
_Z6smoothPK6float4PS_jjiif:
.text._Z6smoothPK6float4PS_jjiif:
[----:B------:R-:W-:Y:S01]  /*0000*/  LDC R1, c[0x0][0x37c] ;  /* 0x0000df00ff017b82 */ /* 0x000fe20000000800 */
[----:B------:R-:W0:Y:S01]  /*0010*/  S2R R19, SR_TID.Y ;  /* 0x0000000000137919 */ /* 0x000e220000002200 */
[----:B------:R-:W1:Y:S01]  /*0020*/  LDCU UR4, c[0x0][0x360] ;  /* 0x00006c00ff0477ac */ /* 0x000e620008000800 */
[----:B------:R-:W0:Y:S01]  /*0030*/  S2R R0, SR_CTAID.Y ;  /* 0x0000000000007919 */ /* 0x000e220000002600 */
[----:B------:R-:W0:Y:S01]  /*0040*/  LDCU UR5, c[0x0][0x364] ;  /* 0x00006c80ff0577ac */ /* 0x000e220008000800 */
[----:B------:R-:W1:Y:S01]  /*0050*/  S2R R18, SR_TID.X ;  /* 0x0000000000127919 */ /* 0x000e620000002100 */
[----:B------:R-:W2:Y:S01]  /*0060*/  LDCU.64 UR6, c[0x0][0x390] ;  /* 0x00007200ff0677ac */ /* 0x000ea20008000a00 */
[----:B------:R-:W1:Y:S01]  /*0070*/  S2R R3, SR_CTAID.X ;  /* 0x0000000000037919 */ /* 0x000e620000002500 */
[----:B0-----:R-:W-:-:S05]  /*0080*/  IMAD R19, R0, UR5, R19 ;  /* 0x0000000500137c24 */ /* 0x001fca000f8e0213 */
[----:B--2---:R-:W-:Y:S01]  /*0090*/  ISETP.GE.U32.AND P0, PT, R19, UR7, PT ;  /* 0x0000000713007c0c */ /* 0x004fe2000bf06070 */
[----:B-1----:R-:W-:-:S05]  /*00a0*/  IMAD R18, R3, UR4, R18 ;  /* 0x0000000403127c24 */ /* 0x002fca000f8e0212 */
[----:B------:R-:W-:-:S13]  /*00b0*/  ISETP.GE.U32.OR P0, PT, R18, UR6, P0 ;  /* 0x0000000612007c0c */ /* 0x000fda0008706470 */
[----:B------:R-:W-:Y:S05]  /*00c0*/  @P0 EXIT ;  /* 0x000000000000094d */ /* 0x000fea0003800000 */
[----:B------:R-:W0:Y:S01]  /*00d0*/  LDC.64 R8, c[0x0][0x380] ;  /* 0x0000e000ff087b82 */ /* 0x000e220000000a00 */
[----:B------:R-:W1:Y:S01]  /*00e0*/  LDCU.64 UR4, c[0x0][0x358] ;  /* 0x00006b00ff0477ac */ /* 0x000e620008000a00 */
[----:B------:R-:W-:-:S04]  /*00f0*/  IMAD R5, R19, UR6, RZ ;  /* 0x0000000613057c24 */ /* 0x000fc8000f8e02ff */
[----:B------:R-:W-:-:S04]  /*0100*/  IMAD.IADD R3, R18, 0x1, R5 ;  /* 0x0000000112037824 */ /* 0x000fc800078e0205 */
[----:B0-----:R-:W-:-:S06]  /*0110*/  IMAD.WIDE.U32 R8, R3, 0x10, R8 ;  /* 0x0000001003087825 */ /* 0x001fcc00078e0008 */
[----:B-1----:R-:W2:Y:S01]  /*0120*/  LDG.E.128 R8, desc[UR4][R8.64] ;  /* 0x0000000408087981 */ /* 0x002ea2000c1e1d00 */
[----:B------:R-:W-:Y:S01]  /*0130*/  BSSY.RECONVERGENT B0, `(.L_x_0) ;  /* 0x000005b000007945 */ /* 0x000fe20003800200 */
[C---:B--2---:R-:W-:Y:S01]  /*0140*/  FMUL R0, |R11|.reuse, 16777216 ;  /* 0x4b8000000b007820 */ /* 0x044fe20000400200 */
[----:B------:R-:W-:-:S04]  /*0150*/  FSETP.GEU.AND P0, PT, |R11|, 1.175494350822287508e-38, PT ;  /* 0x008000000b00780b */ /* 0x000fc80003f0e200 */
[----:B------:R-:W-:-:S05]  /*0160*/  FSEL R0, R0, |R11|, !P0 ;  /* 0x4000000b00007208 */ /* 0x000fca0004000000 */
[----:B------:R-:W-:-:S05]  /*0170*/  VIADD R2, R0, 0xc0cafb0d ;  /* 0xc0cafb0d00027836 */ /* 0x000fca0000000000 */
[----:B------:R-:W-:Y:S02]  /*0180*/  LOP3.LUT R3, R2, 0xff800000, RZ, 0xc0, !PT ;  /* 0xff80000002037812 */ /* 0x000fe400078ec0ff */
[----:B------:R-:W-:Y:S02]  /*0190*/  FSEL R2, RZ, -24, P0 ;  /* 0xc1c00000ff027808 */ /* 0x000fe40000000000 */
[-C--:B------:R-:W-:Y:S02]  /*01a0*/  IADD3 R0, PT, PT, R0, -R3.reuse, RZ ;  /* 0x8000000300007210 */ /* 0x080fe40007ffe0ff */
[----:B------:R-:W-:-:S03]  /*01b0*/  I2FP.F32.S32 R3, R3 ;  /* 0x0000000300037245 */ /* 0x000fc60000201400 */
[C---:B------:R-:W-:Y:S01]  /*01c0*/  FADD R4, R0.reuse, 1 ;  /* 0x3f80000000047421 */ /* 0x040fe20000000000 */
[----:B------:R-:W-:Y:S01]  /*01d0*/  FADD R7, R0, -1 ;  /* 0xbf80000000077421 */ /* 0x000fe20000000000 */
[----:B------:R-:W-:-:S03]  /*01e0*/  FFMA R3, R3, 1.1920928955078125e-07, R2 ;  /* 0x3400000003037823 */ /* 0x000fc60000000002 */
[----:B------:R-:W-:Y:S01]  /*01f0*/  FADD R13, R7, R7 ;  /* 0x00000007070d7221 */ /* 0x000fe20000000000 */
[----:B------:R-:W0:Y:S03]  /*0200*/  MUFU.RCP R4, R4 ;  /* 0x0000000400047308 */ /* 0x000e260000001000 */
[----:B0-----:R-:W-:Y:S01]  /*0210*/  FMUL R0, R4, R13 ;  /* 0x0000000d04007220 */ /* 0x001fe20000400000 */
[----:B------:R-:W-:-:S03]  /*0220*/  IMAD.MOV.U32 R13, RZ, RZ, 0x3a2c32e4 ;  /* 0x3a2c32e4ff0d7424 */ /* 0x000fc600078e00ff */
[----:B------:R-:W-:Y:S01]  /*0230*/  FADD R12, R7, -R0 ;  /* 0x80000000070c7221 */ /* 0x000fe20000000000 */
[CC--:B------:R-:W-:Y:S01]  /*0240*/  FMUL R6, R0.reuse, R0.reuse ;  /* 0x0000000000067220 */ /* 0x0c0fe20000400000 */
[----:B------:R-:W-:Y:S02]  /*0250*/  FFMA R2, R0, 1.4426950216293334961, R3 ;  /* 0x3fb8aa3b00027823 */ /* 0x000fe40000000003 */
[----:B------:R-:W-:Y:S01]  /*0260*/  FADD R12, R12, R12 ;  /* 0x0000000c0c0c7221 */ /* 0x000fe20000000000 */
[C---:B------:R-:W-:Y:S01]  /*0270*/  FFMA R13, R6.reuse, R13, 0.0032181653659790754318 ;  /* 0x3b52e7db060d7423 */ /* 0x040fe2000000000d */
[----:B------:R-:W-:Y:S02]  /*0280*/  FADD R3, R3, -R2 ;  /* 0x8000000203037221 */ /* 0x000fe40000000000 */
[----:B------:R-:W-:Y:S01]  /*0290*/  FFMA R7, R7, -R0, R12 ;  /* 0x8000000007077223 */ /* 0x000fe2000000000c */
[----:B------:R-:W-:Y:S01]  /*02a0*/  FFMA R13, R6, R13, 0.018033718690276145935 ;  /* 0x3c93bb73060d7423 */ /* 0x000fe2000000000d */
[----:B------:R-:W-:-:S02]  /*02b0*/  FFMA R12, R0, 1.4426950216293334961, R3 ;  /* 0x3fb8aa3b000c7823 */ /* 0x000fc40000000003 */
[----:B------:R-:W-:Y:S01]  /*02c0*/  FMUL R7, R4, R7 ;  /* 0x0000000704077220 */ /* 0x000fe20000400000 */
[C---:B------:R-:W-:Y:S01]  /*02d0*/  FFMA R13, R6.reuse, R13, 0.12022458761930465698 ;  /* 0x3df6384f060d7423 */ /* 0x040fe2000000000d */
[----:B------:R-:W0:Y:S02]  /*02e0*/  LDC R4, c[0x0][0x3a0] ;  /* 0x0000e800ff047b82 */ /* 0x000e240000000800 */
[----:B------:R-:W-:Y:S01]  /*02f0*/  FFMA R3, R7, 1.4426950216293334961, R12 ;  /* 0x3fb8aa3b07037823 */ /* 0x000fe2000000000c */
[----:B------:R-:W-:-:S03]  /*0300*/  FMUL R13, R6, R13 ;  /* 0x0000000d060d7220 */ /* 0x000fc60000400000 */
[----:B------:R-:W-:Y:S01]  /*0310*/  FFMA R6, R0, 1.9251366722983220825e-08, R3 ;  /* 0x32a55e3400067823 */ /* 0x000fe20000000003 */
[----:B------:R-:W-:-:S04]  /*0320*/  FMUL R3, R13, 3 ;  /* 0x404000000d037820 */ /* 0x000fc80000400000 */
[----:B------:R-:W-:-:S04]  /*0330*/  FFMA R6, R7, R3, R6 ;  /* 0x0000000307067223 */ /* 0x000fc80000000006 */
[----:B------:R-:W-:-:S04]  /*0340*/  FFMA R13, R0, R13, R6 ;  /* 0x0000000d000d7223 */ /* 0x000fc80000000006 */
[----:B------:R-:W-:-:S04]  /*0350*/  FADD R0, R2, R13 ;  /* 0x0000000d02007221 */ /* 0x000fc80000000000 */
[----:B------:R-:W-:Y:S01]  /*0360*/  FADD R2, -R2, R0 ;  /* 0x0000000002027221 */ /* 0x000fe20000000100 */
[----:B0-----:R-:W-:-:S03]  /*0370*/  FMUL R3, R0, R4 ;  /* 0x0000000400037220 */ /* 0x001fc60000400000 */
[----:B------:R-:W-:Y:S01]  /*0380*/  FADD R13, R13, -R2 ;  /* 0x800000020d0d7221 */ /* 0x000fe20000000000 */
[----:B------:R-:W0:Y:S01]  /*0390*/  FRND R6, R3 ;  /* 0x0000000300067307 */ /* 0x000e220000201000 */
[-C--:B------:R-:W-:Y:S01]  /*03a0*/  FFMA R0, R0, R4.reuse, -R3 ;  /* 0x0000000400007223 */ /* 0x080fe20000000803 */
[C---:B------:R-:W-:Y:S02]  /*03b0*/  FSETP.GT.AND P1, PT, |R3|.reuse, 152, PT ;  /* 0x431800000300780b */ /* 0x040fe40003f24200 */
[----:B------:R-:W-:Y:S01]  /*03c0*/  FSETP.GEU.AND P2, PT, R3, RZ, PT ;  /* 0x000000ff0300720b */ /* 0x000fe20003f4e000 */
[----:B------:R-:W-:Y:S01]  /*03d0*/  FFMA R0, R13, R4, R0 ;  /* 0x000000040d007223 */ /* 0x000fe20000000000 */
[----:B------:R-:W-:Y:S02]  /*03e0*/  IMAD.MOV.U32 R13, RZ, RZ, 0x391fcb8e ;  /* 0x391fcb8eff0d7424 */ /* 0x000fe400078e00ff */
[----:B------:R1:W2:Y:S01]  /*03f0*/  F2I.NTZ R2, R3 ;  /* 0x0000000300027305 */ /* 0x0002a20000203100 */
[----:B0-----:R-:W-:Y:S01]  /*0400*/  FADD R7, R3, -R6 ;  /* 0x8000000603077221 */ /* 0x001fe20000000000 */
[----:B------:R-:W-:Y:S01]  /*0410*/  FSETP.GT.AND P0, PT, R6, RZ, PT ;  /* 0x000000ff0600720b */ /* 0x000fe20003f04000 */
[----:B-1----:R-:W-:-:S02]  /*0420*/  IMAD.MOV.U32 R3, RZ, RZ, 0x3f800000 ;  /* 0x3f800000ff037424 */ /* 0x002fc400078e00ff */
[----:B------:R-:W-:-:S04]  /*0430*/  FADD R0, R0, R7 ;  /* 0x0000000700007221 */ /* 0x000fc80000000000 */
[C---:B------:R-:W-:Y:S01]  /*0440*/  FFMA R7, R0.reuse, R13, 0.0013391353422775864601 ;  /* 0x3aaf85ed00077423 */ /* 0x040fe2000000000d */
[----:B------:R-:W-:Y:S02]  /*0450*/  SEL R13, RZ, 0x83000000, P0 ;  /* 0x83000000ff0d7807 */ /* 0x000fe40000000000 */
[----:B------:R-:W-:Y:S01]  /*0460*/  FSETP.NEU.AND P0, PT, R11, 1, PT ;  /* 0x3f8000000b00780b */ /* 0x000fe20003f0d000 */
[----:B------:R-:W-:Y:S01]  /*0470*/  FFMA R7, R0, R7, 0.0096188392490148544312 ;  /* 0x3c1d985600077423 */ /* 0x000fe20000000007 */
[----:B------:R-:W-:Y:S01]  /*0480*/  IADD3 R6, PT, PT, R13, 0x7f000000, RZ ;  /* 0x7f0000000d067810 */ /* 0x000fe20007ffe0ff */
[----:B--2---:R-:W-:Y:S01]  /*0490*/  IMAD R13, R2, 0x800000, -R13 ;  /* 0x00800000020d7824 */ /* 0x004fe200078e0a0d */
[----:B------:R-:W-:Y:S01]  /*04a0*/  FSETP.EQ.OR P0, PT, R4, RZ, !P0 ;  /* 0x000000ff0400720b */ /* 0x000fe20004702400 */
[----:B------:R-:W-:-:S04]  /*04b0*/  FFMA R7, R0, R7, 0.055503588169813156128 ;  /* 0x3d6357bb00077423 */ /* 0x000fc80000000007 */
[----:B------:R-:W-:-:S04]  /*04c0*/  FFMA R7, R0, R7, 0.24022644758224487305 ;  /* 0x3e75fdec00077423 */ /* 0x000fc80000000007 */
[----:B------:R-:W-:-:S04]  /*04d0*/  FFMA R7, R0, R7, 0.69314718246459960938 ;  /* 0x3f31721800077423 */ /* 0x000fc80000000007 */
[----:B------:R-:W-:-:S04]  /*04e0*/  FFMA R7, R0, R7, 1 ;  /* 0x3f80000000077423 */ /* 0x000fc80000000007 */
[----:B------:R-:W-:-:S04]  /*04f0*/  FMUL R6, R7, R6 ;  /* 0x0000000607067220 */ /* 0x000fc80000400000 */
[----:B------:R-:W-:Y:S01]  /*0500*/  FMUL R6, R6, R13 ;  /* 0x0000000d06067220 */ /* 0x000fe20000400000 */
[----:B------:R-:W-:Y:S01]  /*0510*/  @P1 FSEL R6, RZ, +INF , !P2 ;  /* 0x7f800000ff061808 */ /* 0x000fe20005000000 */
[----:B------:R-:W-:Y:S06]  /*0520*/  @P0 BRA `(.L_x_1) ;  /* 0x00000000006c0947 */ /* 0x000fec0003800000 */
[----:B------:R-:W-:-:S04]  /*0530*/  FSETP.NAN.AND P0, PT, |R4|, |R4|, PT ;  /* 0x400000040400720b */ /* 0x000fc80003f08200 */
[----:B------:R-:W-:-:S13]  /*0540*/  FSETP.NUM.AND P0, PT, |R11|, |R11|, !P0 ;  /* 0x4000000b0b00720b */ /* 0x000fda0004707200 */
[----:B------:R-:W-:Y:S01]  /*0550*/  @!P0 FADD R3, R11, R4 ;  /* 0x000000040b038221 */ /* 0x000fe20000000000 */
[----:B------:R-:W-:Y:S06]  /*0560*/  @!P0 BRA `(.L_x_1) ;  /* 0x00000000005c8947 */ /* 0x000fec0003800000 */
[----:B------:R-:W-:Y:S01]  /*0570*/  FMUL R2, R4, 0.5 ;  /* 0x3f00000004027820 */ /* 0x000fe20000400000 */
[----:B------:R-:W-:-:S04]  /*0580*/  FSETP.NEU.AND P0, PT, |R11|, +INF , PT ;  /* 0x7f8000000b00780b */ /* 0x000fc80003f0d200 */
[----:B------:R-:W-:Y:S01]  /*0590*/  FSETP.NEU.AND P0, PT, R11, RZ, P0 ;  /* 0x000000ff0b00720b */ /* 0x000fe2000070d000 */
[----:B------:R-:W0:Y:S03]  /*05a0*/  FRND.TRUNC R2, R2 ;  /* 0x0000000200027307 */ /* 0x000e26000020d000 */
[----:B------:R-:W-:-:S09]  /*05b0*/  FSETP.GEU.OR P1, PT, R4, RZ, P0 ;  /* 0x000000ff0400720b */ /* 0x000fd2000072e400 */
[----:B------:R-:W-:Y:S01]  /*05c0*/  @!P0 FADD R0, R11, R11 ;  /* 0x0000000b0b008221 */ /* 0x000fe20000000000 */
[----:B0-----:R-:W-:-:S04]  /*05d0*/  FADD R7, R2, R2 ;  /* 0x0000000202077221 */ /* 0x001fc80000000000 */
[----:B------:R-:W-:Y:S01]  /*05e0*/  @!P1 LOP3.LUT R0, R0, 0x7f800000, RZ, 0x3c, !PT ;  /* 0x7f80000000009812 */ /* 0x000fe200078e3cff */
[----:B------:R-:W-:-:S05]  /*05f0*/  FADD R7, -R7, R4 ;  /* 0x0000000407077221 */ /* 0x000fca0000000100 */
[----:B------:R-:W-:-:S13]  /*0600*/  FSETP.NEU.AND P2, PT, |R7|, 1, !P0 ;  /* 0x3f8000000700780b */ /* 0x000fda000474d200 */
[----:B------:R-:W-:-:S04]  /*0610*/  @P2 LOP3.LUT R0, R0, 0x7fffffff, RZ, 0xc0, !PT ;  /* 0x7fffffff00002812 */ /* 0x000fc800078ec0ff */
[----:B------:R-:W-:Y:S01]  /*0620*/  @!P0 MOV R3, R0 ;  /* 0x0000000000038202 */ /* 0x000fe20000000f00 */
[----:B------:R-:W-:Y:S06]  /*0630*/  @!P0 BRA `(.L_x_1) ;  /* 0x0000000000288947 */ /* 0x000fec0003800000 */
[----:B------:R-:W-:Y:S02]  /*0640*/  FSETP.NEU.AND P0, PT, |R4|, +INF , PT ;  /* 0x7f8000000400780b */ /* 0x000fe40003f0d200 */
[----:B------:R-:W-:-:S13]  /*0650*/  FSETP.EQ.AND P1, PT, R11, -1, PT ;  /* 0xbf8000000b00780b */ /* 0x000fda0003f22000 */
[----:B------:R-:W-:Y:S05]  /*0660*/  @!P0 BRA P1, `(.L_x_1) ;  /* 0x00000000001c8947 */ /* 0x000fea0000800000 */
[----:B------:R-:W-:-:S13]  /*0670*/  FSETP.GEU.AND P1, PT, R11, RZ, PT ;  /* 0x000000ff0b00720b */ /* 0x000fda0003f2e000 */
[----:B------:R-:W0:Y:S01]  /*0680*/  @!P1 FRND.FLOOR R3, R4 ;  /* 0x0000000400039307 */ /* 0x000e220000205000 */
[----:B------:R-:W-:-:S04]  /*0690*/  @!P1 FSETP.NEU.AND P2, PT, |R7|, 1, PT ;  /* 0x3f8000000700980b */ /* 0x000fc80003f4d200 */
[----:B------:R-:W-:Y:S02]  /*06a0*/  @!P1 FSEL R0, R6, -R6, P2 ;  /* 0x8000000606009208 */ /* 0x000fe40001000000 */
[----:B0-----:R-:W-:Y:S01]  /*06b0*/  @!P1 FSETP.NEU.AND P0, PT, R3, R4, PT ;  /* 0x000000040300920b */ /* 0x001fe20003f0d000 */
[----:B------:R-:W-:-:S03]  /*06c0*/  IMAD.MOV.U32 R3, RZ, RZ, R6 ;  /* 0x000000ffff037224 */ /* 0x000fc600078e0006 */
[----:B------:R-:W-:-:S09]  /*06d0*/  @!P1 FSEL R3, R0, +QNAN , !P0 ;  /* 0x7fffffff00039808 */ /* 0x000fd20004000000 */
.L_x_1:
[----:B------:R-:W-:Y:S05]  /*06e0*/  BSYNC.RECONVERGENT B0 ;  /* 0x0000000000007941 */ /* 0x000fea0003800200 */
.L_x_0:
[----:B------:R-:W0:Y:S01]  /*06f0*/  LDCU UR6, c[0x0][0x398] ;  /* 0x00007300ff0677ac */ /* 0x000e220008000800 */
[----:B------:R-:W1:Y:S01]  /*0700*/  MUFU.RCP R2, R3 ;  /* 0x0000000300027308 */ /* 0x000e620000001000 */
[----:B------:R-:W-:Y:S01]  /*0710*/  BSSY.RECONVERGENT B2, `(.L_x_2) ;  /* 0x000000c000027945 */ /* 0x000fe20003800200 */
[----:B0-----:R-:W-:Y:S01]  /*0720*/  I2FP.F32.S32 R0, UR6 ;  /* 0x0000000600007c45 */ /* 0x001fe20008201400 */
[----:B-1----:R-:W-:-:S05]  /*0730*/  FFMA R7, R2, -R3, 1 ;  /* 0x3f80000002077423 */ /* 0x002fca0000000803 */
[----:B------:R-:W0:Y:S01]  /*0740*/  FCHK P0, R0, R3 ;  /* 0x0000000300007302 */ /* 0x000e220000000000 */
[----:B------:R-:W-:-:S04]  /*0750*/  FFMA R7, R2, R7, R2 ;  /* 0x0000000702077223 */ /* 0x000fc80000000002 */
[----:B------:R-:W-:-:S04]  /*0760*/  FFMA R2, R0, R7, RZ ;  /* 0x0000000700027223 */ /* 0x000fc800000000ff */
[----:B------:R-:W-:-:S04]  /*0770*/  FFMA R4, R2, -R3, R0 ;  /* 0x8000000302047223 */ /* 0x000fc80000000000 */
[----:B------:R-:W-:Y:S01]  /*0780*/  FFMA R2, R7, R4, R2 ;  /* 0x0000000407027223 */ /* 0x000fe20000000002 */
[----:B0-----:R-:W-:Y:S06]  /*0790*/  @!P0 BRA `(.L_x_3) ;  /* 0x00000000000c8947 */ /* 0x001fec0003800000 */
[----:B------:R-:W-:-:S07]  /*07a0*/  MOV R20, 0x7c0 ;  /* 0x000007c000147802 */ /* 0x000fce0000000f00 */
[----:B------:R-:W-:Y:S05]  /*07b0*/  CALL.REL.NOINC `($__internal_0_$__cuda_sm3x_div_rn_noftz_f32_slowpath) ;  /* 0x0000001400947944 */ /* 0x000fea0003c00000 */
[----:B------:R-:W-:-:S07]  /*07c0*/  IMAD.MOV.U32 R2, RZ, RZ, R0 ;  /* 0x000000ffff027224 */ /* 0x000fce00078e0000 */
.L_x_3:
[----:B------:R-:W-:Y:S05]  /*07d0*/  BSYNC.RECONVERGENT B2 ;  /* 0x0000000000027941 */ /* 0x000fea0003800200 */
.L_x_2:
[----:B------:R-:W0:Y:S01]  /*07e0*/  LDCU.64 UR6, c[0x0][0x398] ;  /* 0x00007300ff0677ac */ /* 0x000e220008000a00 */
[----:B------:R-:W0:Y:S01]  /*07f0*/  F2I.FLOOR.NTZ R2, R2 ;  /* 0x0000000200027305 */ /* 0x000e220000207100 */
[----:B------:R-:W-:Y:S02]  /*0800*/  FSETP.NEU.AND P1, PT, R11, RZ, PT ;  /* 0x000000ff0b00720b */ /* 0x000fe40003f2d000 */
[----:B0-----:R-:W-:-:S04]  /*0810*/  VIMNMX R17, PT, PT, R2, UR6, PT ;  /* 0x0000000602117c48 */ /* 0x001fc8000bfe0100 */
[----:B------:R-:W-:-:S04]  /*0820*/  VIMNMX R17, PT, PT, R17, UR7, !PT ;  /* 0x0000000711117c48 */ /* 0x000fc8000ffe0100 */
[----:B------:R-:W-:-:S13]  /*0830*/  ISETP.NE.AND P0, PT, R17, RZ, PT ;  /* 0x000000ff1100720c */ /* 0x000fda0003f05270 */
[----:B------:R-:W-:Y:S05]  /*0840*/  @P0 BRA P1, `(.L_x_4) ;  /* 0x0000000000280947 */ /* 0x000fea0000800000 */
[----:B------:R-:W0:Y:S01]  /*0850*/  LDCU.64 UR6, c[0x0][0x388] ;  /* 0x00007100ff0677ac */ /* 0x000e220008000a00 */
[----:B------:R-:W-:-:S04]  /*0860*/  IADD3 R5, P0, PT, R18, R5, RZ ;  /* 0x0000000512057210 */ /* 0x000fc80007f1e0ff */
[----:B------:R-:W-:Y:S02]  /*0870*/  IADD3.X R0, PT, PT, RZ, RZ, RZ, P0, !PT ;  /* 0x000000ffff007210 */ /* 0x000fe400007fe4ff */
[----:B0-----:R-:W-:-:S04]  /*0880*/  LEA R2, P0, R5, UR6, 0x4 ;  /* 0x0000000605027c11 */ /* 0x001fc8000f8020ff */
[----:B------:R-:W-:-:S05]  /*0890*/  LEA.HI.X R3, R5, UR7, R0, 0x4, P0 ;  /* 0x0000000705037c11 */ /* 0x000fca00080f2400 */
[----:B------:R-:W-:Y:S04]  /*08a0*/  REDG.E.ADD.F32.FTZ.RN.STRONG.GPU desc[UR4][R2.64], R8 ;  /* 0x00000008020079a6 */ /* 0x000fe8000c12f304 */
[----:B------:R-:W-:Y:S04]  /*08b0*/  REDG.E.ADD.F32.FTZ.RN.STRONG.GPU desc[UR4][R2.64+0x4], R9 ;  /* 0x00000409020079a6 */ /* 0x000fe8000c12f304 */
[----:B------:R-:W-:Y:S04]  /*08c0*/  REDG.E.ADD.F32.FTZ.RN.STRONG.GPU desc[UR4][R2.64+0x8], R10 ;  /* 0x0000080a020079a6 */ /* 0x000fe8000c12f304 */
[----:B------:R-:W-:Y:S01]  /*08d0*/  REDG.E.ADD.F32.FTZ.RN.STRONG.GPU desc[UR4][R2.64+0xc], R11 ;  /* 0x00000c0b020079a6 */ /* 0x000fe2000c12f304 */
[----:B------:R-:W-:Y:S05]  /*08e0*/  EXIT ;  /* 0x000000000000794d */ /* 0x000fea0003800000 */
.L_x_4:
[----:B------:R-:W-:Y:S01]  /*08f0*/  IMAD R16, R17, R17, RZ ;  /* 0x0000001111107224 */ /* 0x000fe200078e02ff */
[----:B------:R-:W-:Y:S01]  /*0900*/  UMOV UR6, 0x3f22f983 ;  /* 0x3f22f98300067882 */ /* 0x000fe20000000000 */
[----:B------:R-:W-:Y:S01]  /*0910*/  BSSY.RECONVERGENT B2, `(.L_x_5) ;  /* 0x000000f000027945 */ /* 0x000fe20003800200 */
[----:B------:R-:W-:Y:S02]  /*0920*/  IMAD.U32 R2, RZ, RZ, UR6 ;  /* 0x00000006ff027e24 */ /* 0x000fe4000f8e00ff */
[----:B------:R-:W-:-:S04]  /*0930*/  I2FP.F32.U32 R3, R16 ;  /* 0x0000001000037245 */ /* 0x000fc80000201000 */
[----:B------:R-:W0:Y:S08]  /*0940*/  MUFU.RCP R0, R3 ;  /* 0x0000000300007308 */ /* 0x000e300000001000 */
[----:B------:R-:W1:Y:S01]  /*0950*/  FCHK P0, R2, R3 ;  /* 0x0000000302007302 */ /* 0x000e620000000000 */
[----:B0-----:R-:W-:-:S04]  /*0960*/  FFMA R15, -R3, R0, 1 ;  /* 0x3f800000030f7423 */ /* 0x001fc80000000100 */
[----:B------:R-:W-:-:S04]  /*0970*/  FFMA R15, R0, R15, R0 ;  /* 0x0000000f000f7223 */ /* 0x000fc80000000000 */
[----:B------:R-:W-:-:S04]  /*0980*/  FFMA R0, R15, 0.63661974668502807617, RZ ;  /* 0x3f22f9830f007823 */ /* 0x000fc800000000ff */
[----:B------:R-:W-:-:S04]  /*0990*/  FFMA R5, -R3, R0, 0.63661974668502807617 ;  /* 0x3f22f98303057423 */ /* 0x000fc80000000100 */
[----:B------:R-:W-:Y:S01]  /*09a0*/  FFMA R15, R15, R5, R0 ;  /* 0x000000050f0f7223 */ /* 0x000fe20000000000 */
[----:B-1----:R-:W-:Y:S06]  /*09b0*/  @!P0 BRA `(.L_x_6) ;  /* 0x0000000000108947 */ /* 0x002fec0003800000 */
[----:B------:R-:W-:Y:S01]  /*09c0*/  IMAD.MOV.U32 R0, RZ, RZ, 0x3f22f983 ;  /* 0x3f22f983ff007424 */ /* 0x000fe200078e00ff */
[----:B------:R-:W-:-:S07]  /*09d0*/  MOV R20, 0x9f0 ;  /* 0x000009f000147802 */ /* 0x000fce0000000f00 */
[----:B------:R-:W-:Y:S05]  /*09e0*/  CALL.REL.NOINC `($__internal_0_$__cuda_sm3x_div_rn_noftz_f32_slowpath) ;  /* 0x0000001400087944 */ /* 0x000fea0003c00000 */
[----:B------:R-:W-:-:S07]  /*09f0*/  MOV R15, R0 ;  /* 0x00000000000f7202 */ /* 0x000fce0000000f00 */
.L_x_6:
[----:B------:R-:W-:Y:S05]  /*0a00*/  BSYNC.RECONVERGENT B2 ;  /* 0x0000000000027941 */ /* 0x000fea0003800200 */
.L_x_5:
[----:B------:R-:W-:-:S13]  /*0a10*/  ISETP.GE.AND P0, PT, R17, RZ, PT ;  /* 0x000000ff1100720c */ /* 0x000fda0003f06270 */
[----:B------:R-:W-:Y:S05]  /*0a20*/  @!P0 EXIT ;  /* 0x000000000000894d */ /* 0x000fea0003800000 */
[----:B------:R-:W-:Y:S01]  /*0a30*/  IADD3 R14, PT, PT, -R17, 0x1, RZ ;  /* 0x00000001110e7810 */ /* 0x000fe20007ffe1ff */
[--C-:B------:R-:W-:Y:S02]  /*0a40*/  IMAD.IADD R12, R18, 0x1, -R17.reuse ;  /* 0x00000001120c7824 */ /* 0x100fe400078e0a11 */
[----:B------:R-:W-:-:S07]  /*0a50*/  IMAD.MOV R6, RZ, RZ, -R17 ;  /* 0x000000ffff067224 */ /* 0x000fce00078e0a11 */
.L_x_38:
[----:B------:R-:W-:Y:S05]  /*0a60*/  YIELD ;  /* 0x0000000000007946 */ /* 0x000fea0003800000 */
[----:B0-----:R-:W0:Y:S01]  /*0a70*/  LDCU.64 UR6, c[0x0][0x390] ;  /* 0x00007200ff0677ac */ /* 0x001e220008000a00 */
[-C--:B------:R-:W-:Y:S01]  /*0a80*/  IADD3 R13, PT, PT, R19, R6.reuse, RZ ;  /* 0x00000006130d7210 */ /* 0x080fe20007ffe0ff */
[----:B------:R-:W-:Y:S01]  /*0a90*/  BSSY.RECONVERGENT B2, `(.L_x_7) ;  /* 0x000002a000027945 */ /* 0x000fe20003800200 */
[C---:B------:R-:W-:Y:S01]  /*0aa0*/  ISETP.GE.AND P2, PT, R6.reuse, R17, PT ;  /* 0x000000110600720c */ /* 0x040fe20003f46270 */
[----:B------:R-:W-:Y:S01]  /*0ab0*/  IMAD R5, R6, R6, RZ ;  /* 0x0000000606057224 */ /* 0x000fe200078e02ff */
[----:B------:R-:W-:Y:S01]  /*0ac0*/  LOP3.LUT R0, R12, R13, RZ, 0xfc, !PT ;  /* 0x0000000d0c007212 */ /* 0x000fe200078efcff */
[----:B------:R-:W-:Y:S01]  /*0ad0*/  VIADD R6, R6, 0x1 ;  /* 0x0000000106067836 */ /* 0x000fe20000000000 */
[C---:B0-----:R-:W-:Y:S01]  /*0ae0*/  ISETP.GE.U32.AND P0, PT, R13.reuse, UR7, PT ;  /* 0x000000070d007c0c */ /* 0x041fe2000bf06070 */
[----:B------:R-:W-:-:S03]  /*0af0*/  IMAD R7, R13, UR6, RZ ;  /* 0x000000060d077c24 */ /* 0x000fc6000f8e02ff */
[----:B------:R-:W-:-:S04]  /*0b00*/  ISETP.GE.U32.OR P0, PT, R12, UR6, P0 ;  /* 0x000000060c007c0c */ /* 0x000fc80008706470 */
[----:B------:R-:W-:-:S13]  /*0b10*/  ISETP.LT.OR P0, PT, R0, RZ, P0 ;  /* 0x000000ff0000720c */ /* 0x000fda0000701670 */
[----:B-123--:R-:W-:Y:S05]  /*0b20*/  @P0 BRA `(.L_x_8) ;  /* 0x0000000000800947 */ /* 0x00efea0003800000 */
[----:B------:R-:W0:Y:S01]  /*0b30*/  MUFU.RCP R2, R3 ;  /* 0x0000000300027308 */ /* 0x000e220000001000 */
[----:B------:R-:W-:Y:S01]  /*0b40*/  IADD3 R0, PT, PT, R16, R5, RZ ;  /* 0x0000000510007210 */ /* 0x000fe20007ffe0ff */
[----:B------:R-:W-:Y:S03]  /*0b50*/  BSSY.RECONVERGENT B3, `(.L_x_9) ;  /* 0x000000c000037945 */ /* 0x000fe60003800200 */
[----:B------:R-:W-:-:S04]  /*0b60*/  I2FP.F32.U32 R4, R0 ;  /* 0x0000000000047245 */ /* 0x000fc80000201000 */
[----:B------:R-:W1:Y:S01]  /*0b70*/  FCHK P0, R4, R3 ;  /* 0x0000000304007302 */ /* 0x000e620000000000 */
[----:B0-----:R-:W-:-:S04]  /*0b80*/  FFMA R21, -R3, R2, 1 ;  /* 0x3f80000003157423 */ /* 0x001fc80000000102 */
[----:B------:R-:W-:-:S04]  /*0b90*/  FFMA R0, R2, R21, R2 ;  /* 0x0000001502007223 */ /* 0x000fc80000000002 */
[----:B------:R-:W-:-:S04]  /*0ba0*/  FFMA R2, R0, R4, RZ ;  /* 0x0000000400027223 */ /* 0x000fc800000000ff */
[----:B------:R-:W-:-:S04]  /*0bb0*/  FFMA R21, -R3, R2, R4 ;  /* 0x0000000203157223 */ /* 0x000fc80000000104 */
[----:B------:R-:W-:Y:S01]  /*0bc0*/  FFMA R0, R0, R21, R2 ;  /* 0x0000001500007223 */ /* 0x000fe20000000002 */
[----:B-1----:R-:W-:Y:S06]  /*0bd0*/  @!P0 BRA `(.L_x_10) ;  /* 0x00000000000c8947 */ /* 0x002fec0003800000 */
[----:B------:R-:W-:Y:S01]  /*0be0*/  IMAD.MOV.U32 R0, RZ, RZ, R4 ;  /* 0x000000ffff007224 */ /* 0x000fe200078e0004 */
[----:B------:R-:W-:-:S07]  /*0bf0*/  MOV R20, 0xc10 ;  /* 0x00000c1000147802 */ /* 0x000fce0000000f00 */
[----:B------:R-:W-:Y:S05]  /*0c00*/  CALL.REL.NOINC `($__internal_0_$__cuda_sm3x_div_rn_noftz_f32_slowpath) ;  /* 0x0000001000807944 */ /* 0x000fea0003c00000 */
.L_x_10:
[----:B------:R-:W-:Y:S05]  /*0c10*/  BSYNC.RECONVERGENT B3 ;  /* 0x0000000000037941 */ /* 0x000fea0003800200 */
.L_x_9:
[----:B------:R-:W-:-:S13]  /*0c20*/  FSETP.GE.AND P0, PT, R0, 1, PT ;  /* 0x3f8000000000780b */ /* 0x000fda0003f06000 */
[----:B------:R-:W-:Y:S05]  /*0c30*/  @P0 BRA `(.L_x_8) ;  /* 0x00000000003c0947 */ /* 0x000fea0003800000 */
[----:B------:R-:W0:Y:S01]  /*0c40*/  LDCU.64 UR6, c[0x0][0x388] ;  /* 0x00007100ff0677ac */ /* 0x000e220008000a00 */
[----:B------:R-:W-:Y:S01]  /*0c50*/  IADD3 R2, P0, PT, R12, R7, RZ ;  /* 0x000000070c027210 */ /* 0x000fe20007f1e0ff */
[----:B------:R-:W-:-:S03]  /*0c60*/  FADD R0, -R0, 1 ;  /* 0x3f80000000007421 */ /* 0x000fc60000000100 */
[----:B------:R-:W-:Y:S01]  /*0c70*/  IADD3.X R21, PT, PT, RZ, RZ, RZ, P0, !PT ;  /* 0x000000ffff157210 */ /* 0x000fe200007fe4ff */
[----:B------:R-:W-:-:S04]  /*0c80*/  FMUL R0, R0, R15 ;  /* 0x0000000f00007220 */ /* 0x000fc80000400000 */
[-C--:B------:R-:W-:Y:S01]  /*0c90*/  FMUL R23, R8, R0.reuse ;  /* 0x0000000008177220 */ /* 0x080fe20000400000 */
[-C--:B------:R-:W-:Y:S01]  /*0ca0*/  FMUL R25, R9, R0.reuse ;  /* 0x0000000009197220 */ /* 0x080fe20000400000 */
[-C--:B------:R-:W-:Y:S01]  /*0cb0*/  FMUL R27, R10, R0.reuse ;  /* 0x000000000a1b7220 */ /* 0x080fe20000400000 */
[----:B------:R-:W-:Y:S01]  /*0cc0*/  FMUL R29, R11, R0 ;  /* 0x000000000b1d7220 */ /* 0x000fe20000400000 */
[----:B0-----:R-:W-:-:S04]  /*0cd0*/  LEA R20, P0, R2, UR6, 0x4 ;  /* 0x0000000602147c11 */ /* 0x001fc8000f8020ff */
[----:B------:R-:W-:-:S05]  /*0ce0*/  LEA.HI.X R21, R2, UR7, R21, 0x4, P0 ;  /* 0x0000000702157c11 */ /* 0x000fca00080f2415 */
[----:B------:R0:W-:Y:S04]  /*0cf0*/  REDG.E.ADD.F32.FTZ.RN.STRONG.GPU desc[UR4][R20.64], R23 ;  /* 0x00000017140079a6 */ /* 0x0001e8000c12f304 */
[----:B------:R0:W-:Y:S04]  /*0d00*/  REDG.E.ADD.F32.FTZ.RN.STRONG.GPU desc[UR4][R20.64+0x4], R25 ;  /* 0x00000419140079a6 */ /* 0x0001e8000c12f304 */
[----:B------:R0:W-:Y:S04]  /*0d10*/  REDG.E.ADD.F32.FTZ.RN.STRONG.GPU desc[UR4][R20.64+0x8], R27 ;  /* 0x0000081b140079a6 */ /* 0x0001e8000c12f304 */
[----:B------:R0:W-:Y:S02]  /*0d20*/  REDG.E.ADD.F32.FTZ.RN.STRONG.GPU desc[UR4][R20.64+0xc], R29 ;  /* 0x00000c1d140079a6 */ /* 0x0001e4000c12f304 */
.L_x_8:
[----:B------:R-:W-:Y:S05]  /*0d30*/  BSYNC.RECONVERGENT B2 ;  /* 0x0000000000027941 */ /* 0x000fea0003800200 */
.L_x_7:
[----:B------:R-:W-:Y:S01]  /*0d40*/  LOP3.LUT R0, R17, 0x1, RZ, 0xc0, !PT ;  /* 0x0000000111007812 */ /* 0x000fe200078ec0ff */
[----:B------:R-:W-:Y:S01]  /*0d50*/  BSSY.RECONVERGENT B2, `(.L_x_11) ;  /* 0x0000056000027945 */ /* 0x000fe20003800200 */
[----:B0-----:R-:W-:Y:S02]  /*0d60*/  IMAD.MOV.U32 R29, RZ, RZ, R14 ;  /* 0x000000ffff1d7224 */ /* 0x001fe400078e000e */
[----:B------:R-:W-:-:S13]  /*0d70*/  ISETP.NE.U32.AND P0, PT, R0, 0x1, PT ;  /* 0x000000010000780c */ /* 0x000fda0003f05070 */
[----:B------:R-:W-:Y:S05]  /*0d80*/  @P0 BRA `(.L_x_12) ;  /* 0x0000000400480947 */ /* 0x000fea0003800000 */
[----:B------:R-:W0:Y:S01]  /*0d90*/  LDCU.64 UR6, c[0x0][0x390] ;  /* 0x00007200ff0677ac */ /* 0x000e220008000a00 */
[----:B------:R-:W-:Y:S01]  /*0da0*/  IADD3 R2, PT, PT, R18, R14, RZ ;  /* 0x0000000e12027210 */ /* 0x000fe20007ffe0ff */
[----:B------:R-:W-:Y:S03]  /*0db0*/  BSSY.RECONVERGENT B3, `(.L_x_13) ;  /* 0x0000026000037945 */ /* 0x000fe60003800200 */
[----:B------:R-:W-:Y:S02]  /*0dc0*/  LOP3.LUT R0, R2, R13, RZ, 0xfc, !PT ;  /* 0x0000000d02007212 */ /* 0x000fe400078efcff */
[----:B0-----:R-:W-:-:S04]  /*0dd0*/  ISETP.GE.U32.AND P0, PT, R13, UR7, PT ;  /* 0x000000070d007c0c */ /* 0x001fc8000bf06070 */
[----:B------:R-:W-:-:S04]  /*0de0*/  ISETP.GE.U32.OR P0, PT, R2, UR6, P0 ;  /* 0x0000000602007c0c */ /* 0x000fc80008706470 */
[----:B------:R-:W-:-:S13]  /*0df0*/  ISETP.LT.OR P0, PT, R0, RZ, P0 ;  /* 0x000000ff0000720c */ /* 0x000fda0000701670 */
[----:B------:R-:W-:Y:S05]  /*0e00*/  @P0 BRA `(.L_x_14) ;  /* 0x0000000000800947 */ /* 0x000fea0003800000 */
[----:B------:R-:W0:Y:S01]  /*0e10*/  MUFU.RCP R4, R3 ;  /* 0x0000000300047308 */ /* 0x000e220000001000 */
[----:B------:R-:W-:Y:S01]  /*0e20*/  IMAD R0, R14, R14, R5 ;  /* 0x0000000e0e007224 */ /* 0x000fe200078e0205 */
[----:B------:R-:W-:Y:S04]  /*0e30*/  BSSY.RECONVERGENT B4, `(.L_x_15) ;  /* 0x000000c000047945 */ /* 0x000fe80003800200 */
        /* <DEDUP_REMOVED lines=11> */
.L_x_16:
[----:B------:R-:W-:Y:S05]  /*0ef0*/  BSYNC.RECONVERGENT B4 ;  /* 0x0000000000047941 */ /* 0x000fea0003800200 */
.L_x_15:
        /* <DEDUP_REMOVED lines=17> */
.L_x_14:
[----:B------:R-:W-:Y:S05]  /*1010*/  BSYNC.RECONVERGENT B3 ;  /* 0x0000000000037941 */ /* 0x000fea0003800200 */
.L_x_13:
[----:B------:R-:W1:Y:S01]  /*1020*/  LDCU.64 UR6, c[0x0][0x390] ;  /* 0x00007200ff0677ac */ /* 0x000e620008000a00 */
[----:B------:R-:W-:Y:S01]  /*1030*/  VIADD R2, R2, 0x1 ;  /* 0x0000000102027836 */ /* 0x000fe20000000000 */
[----:B0-----:R-:W-:-:S04]  /*1040*/  IADD3 R29, PT, PT, -R17, 0x3, RZ ;  /* 0x00000003111d7810 */ /* 0x001fc80007ffe1ff */
[----:B------:R-:W-:Y:S02]  /*1050*/  LOP3.LUT R0, R2, R13, RZ, 0xfc, !PT ;  /* 0x0000000d02007212 */ /* 0x000fe400078efcff */
[----:B-1----:R-:W-:-:S04]  /*1060*/  ISETP.GE.U32.AND P0, PT, R13, UR7, PT ;  /* 0x000000070d007c0c */ /* 0x002fc8000bf06070 */
[----:B------:R-:W-:-:S04]  /*1070*/  ISETP.GE.U32.OR P0, PT, R2, UR6, P0 ;  /* 0x0000000602007c0c */ /* 0x000fc80008706470 */
[----:B------:R-:W-:-:S13]  /*1080*/  ISETP.LT.OR P0, PT, R0, RZ, P0 ;  /* 0x000000ff0000720c */ /* 0x000fda0000701670 */
[----:B------:R-:W-:Y:S05]  /*1090*/  @P0 BRA `(.L_x_12) ;  /* 0x0000000000840947 */ /* 0x000fea0003800000 */
[----:B------:R-:W0:Y:S01]  /*10a0*/  MUFU.RCP R4, R3 ;  /* 0x0000000300047308 */ /* 0x000e220000001000 */
[----:B------:R-:W-:Y:S01]  /*10b0*/  IADD3 R0, PT, PT, -R17, 0x2, RZ ;  /* 0x0000000211007810 */ /* 0x000fe20007ffe1ff */
[----:B------:R-:W-:Y:S04]  /*10c0*/  BSSY.RECONVERGENT B3, `(.L_x_17) ;  /* 0x000000d000037945 */ /* 0x000fe80003800200 */
[----:B------:R-:W-:-:S05]  /*10d0*/  IMAD R0, R0, R0, R5 ;  /* 0x0000000000007224 */ /* 0x000fca00078e0205 */
        /* <DEDUP_REMOVED lines=8> */
[----:B------:R-:W-:Y:S02]  /*1160*/  MOV R0, R20 ;  /* 0x0000001400007202 */ /* 0x000fe40000000f00 */
[----:B------:R-:W-:-:S07]  /*1170*/  MOV R20, 0x1190 ;  /* 0x0000119000147802 */ /* 0x000fce0000000f00 */
[----:B------:R-:W-:Y:S05]  /*1180*/  CALL.REL.NOINC `($__internal_0_$__cuda_sm3x_div_rn_noftz_f32_slowpath) ;  /* 0x0000000c00207944 */ /* 0x000fea0003c00000 */
.L_x_18:
[----:B------:R-:W-:Y:S05]  /*1190*/  BSYNC.RECONVERGENT B3 ;  /* 0x0000000000037941 */ /* 0x000fea0003800200 */
.L_x_17:
[----:B------:R-:W-:-:S13]  /*11a0*/  FSETP.GE.AND P0, PT, R0, 1, PT ;  /* 0x3f8000000000780b */ /* 0x000fda0003f06000 */
[----:B------:R-:W-:Y:S05]  /*11b0*/  @P0 BRA `(.L_x_12) ;  /* 0x00000000003c0947 */ /* 0x000fea0003800000 */
[----:B------:R-:W0:Y:S01]  /*11c0*/  LDCU.64 UR6, c[0x0][0x388] ;  /* 0x00007100ff0677ac */ /* 0x000e220008000a00 */
[----:B------:R-:W-:Y:S01]  /*11d0*/  IADD3 R2, P0, PT, R7, R2, RZ ;  /* 0x0000000207027210 */ /* 0x000fe20007f1e0ff */
[----:B------:R-:W-:-:S04]  /*11e0*/  FADD R0, -R0, 1 ;  /* 0x3f80000000007421 */ /* 0x000fc80000000100 */
[----:B------:R-:W-:Y:S02]  /*11f0*/  IMAD.X R21, RZ, RZ, RZ, P0 ;  /* 0x000000ffff157224 */ /* 0x000fe400000e06ff */
        /* <DEDUP_REMOVED lines=11> */
.L_x_12:
[----:B------:R-:W-:Y:S05]  /*12b0*/  BSYNC.RECONVERGENT B2 ;  /* 0x0000000000027941 */ /* 0x000fea0003800200 */
.L_x_11:
[----:B------:R-:W-:Y:S01]  /*12c0*/  ISETP.GE.U32.AND P0, PT, R17, 0x2, PT ;  /* 0x000000021100780c */ /* 0x000fe20003f06070 */
[----:B------:R-:W-:-:S12]  /*12d0*/  BSSY B2, `(.L_x_19) ;  /* 0x00000b1000027945 */ /* 0x000fd80003800000 */
[----:B------:R-:W-:Y:S05]  /*12e0*/  @!P0 BRA `(.L_x_20) ;  /* 0x0000000800bc8947 */ /* 0x000fea0003800000 */
[----:B------:R-:W-:Y:S01]  /*12f0*/  IADD3 R4, PT, PT, R29, 0x1, RZ ;  /* 0x000000011d047810 */ /* 0x000fe20007ffe0ff */
[----:B------:R-:W-:-:S07]  /*1300*/  IMAD.IADD R2, R18, 0x1, R29 ;  /* 0x0000000112027824 */ /* 0x000fce00078e021d */
.L_x_37:
[----:B------:R-:W-:Y:S05]  /*1310*/  YIELD ;  /* 0x0000000000007946 */ /* 0x000fea0003800000 */
[----:B-1----:R-:W1:Y:S01]  /*1320*/  LDCU.64 UR6, c[0x0][0x390] ;  /* 0x00007200ff0677ac */ /* 0x002e620008000a00 */
[----:B0-----:R-:W-:Y:S01]  /*1330*/  LOP3.LUT R0, R2, R13, RZ, 0xfc, !PT ;  /* 0x0000000d02007212 */ /* 0x001fe200078efcff */
[----:B------:R-:W-:Y:S01]  /*1340*/  BSSY.RECONVERGENT B3, `(.L_x_21) ;  /* 0x0000026000037945 */ /* 0x000fe20003800200 */
[----:B-1----:R-:W-:-:S04]  /*1350*/  ISETP.GE.U32.AND P0, PT, R13, UR7, PT ;  /* 0x000000070d007c0c */ /* 0x002fc8000bf06070 */
[----:B------:R-:W-:-:S04]  /*1360*/  ISETP.GE.U32.OR P0, PT, R2, UR6, P0 ;  /* 0x0000000602007c0c */ /* 0x000fc80008706470 */
[----:B------:R-:W-:-:S13]  /*1370*/  ISETP.LT.OR P0, PT, R0, RZ, P0 ;  /* 0x000000ff0000720c */ /* 0x000fda0000701670 */
[----:B--23--:R-:W-:Y:S05]  /*1380*/  @P0 BRA `(.L_x_22) ;  /* 0x0000000000840947 */ /* 0x00cfea0003800000 */
[----:B------:R-:W0:Y:S01]  /*1390*/  MUFU.RCP R20, R3 ;  /* 0x0000000300147308 */ /* 0x000e220000001000 */
[----:B------:R-:W-:Y:S01]  /*13a0*/  IADD3 R0, PT, PT, R4, -0x1, RZ ;  /* 0xffffffff04007810 */ /* 0x000fe20007ffe0ff */
        /* <DEDUP_REMOVED lines=13> */
.L_x_24:
[----:B------:R-:W-:Y:S05]  /*1480*/  BSYNC.RECONVERGENT B4 ;  /* 0x0000000000047941 */ /* 0x000fea0003800200 */
.L_x_23:
        /* <DEDUP_REMOVED lines=17> */
.L_x_22:
[----:B------:R-:W-:Y:S05]  /*15a0*/  BSYNC.RECONVERGENT B3 ;  /* 0x0000000000037941 */ /* 0x000fea0003800200 */
.L_x_21:
[----:B------:R-:W1:Y:S01]  /*15b0*/  LDCU.64 UR6, c[0x0][0x390] ;  /* 0x00007200ff0677ac */ /* 0x000e620008000a00 */
[----:B------:R-:W-:Y:S01]  /*15c0*/  VIADD R26, R2, 0x1 ;  /* 0x00000001021a7836 */ /* 0x000fe20000000000 */
[----:B------:R-:W-:Y:S04]  /*15d0*/  BSSY.RECONVERGENT B3, `(.L_x_25) ;  /* 0x0000026000037945 */ /* 0x000fe80003800200 */
[----:B------:R-:W-:Y:S02]  /*15e0*/  LOP3.LUT R0, R26, R13, RZ, 0xfc, !PT ;  /* 0x0000000d1a007212 */ /* 0x000fe400078efcff */
[----:B-1----:R-:W-:-:S04]  /*15f0*/  ISETP.GE.U32.AND P0, PT, R13, UR7, PT ;  /* 0x000000070d007c0c */ /* 0x002fc8000bf06070 */
[----:B------:R-:W-:-:S04]  /*1600*/  ISETP.GE.U32.OR P0, PT, R26, UR6, P0 ;  /* 0x000000061a007c0c */ /* 0x000fc80008706470 */
[----:B------:R-:W-:-:S13]  /*1610*/  ISETP.LT.OR P0, PT, R0, RZ, P0 ;  /* 0x000000ff0000720c */ /* 0x000fda0000701670 */
[----:B------:R-:W-:Y:S05]  /*1620*/  @P0 BRA `(.L_x_26) ;  /* 0x0000000000800947 */ /* 0x000fea0003800000 */
[----:B0-----:R-:W0:Y:S01]  /*1630*/  MUFU.RCP R20, R3 ;  /* 0x0000000300147308 */ /* 0x001e220000001000 */
        /* <DEDUP_REMOVED lines=13> */
.L_x_28:
[----:B------:R-:W-:Y:S05]  /*1710*/  BSYNC.RECONVERGENT B4 ;  /* 0x0000000000047941 */ /* 0x000fea0003800200 */
.L_x_27:
        /* <DEDUP_REMOVED lines=17> */
.L_x_26:
[----:B------:R-:W-:Y:S05]  /*1830*/  BSYNC.RECONVERGENT B3 ;  /* 0x0000000000037941 */ /* 0x000fea0003800200 */
.L_x_25:
[----:B------:R-:W2:Y:S01]  /*1840*/  LDCU.64 UR6, c[0x0][0x390] ;  /* 0x00007200ff0677ac */ /* 0x000ea20008000a00 */
[----:B------:R-:W-:Y:S01]  /*1850*/  IADD3 R26, PT, PT, R2, 0x2, RZ ;  /* 0x00000002021a7810 */ /* 0x000fe20007ffe0ff */
[----:B------:R-:W-:Y:S03]  /*1860*/  BSSY.RECONVERGENT B3, `(.L_x_29) ;  /* 0x0000028000037945 */ /* 0x000fe60003800200 */
[----:B------:R-:W-:Y:S02]  /*1870*/  LOP3.LUT R0, R26, R13, RZ, 0xfc, !PT ;  /* 0x0000000d1a007212 */ /* 0x000fe400078efcff */
[----:B--2---:R-:W-:-:S04]  /*1880*/  ISETP.GE.U32.AND P0, PT, R13, UR7, PT ;  /* 0x000000070d007c0c */ /* 0x004fc8000bf06070 */
[----:B------:R-:W-:-:S04]  /*1890*/  ISETP.GE.U32.OR P0, PT, R26, UR6, P0 ;  /* 0x000000061a007c0c */ /* 0x000fc80008706470 */
[----:B------:R-:W-:-:S13]  /*18a0*/  ISETP.LT.OR P0, PT, R0, RZ, P0 ;  /* 0x000000ff0000720c */ /* 0x000fda0000701670 */
[----:B------:R-:W-:Y:S05]  /*18b0*/  @P0 BRA `(.L_x_30) ;  /* 0x0000000000880947 */ /* 0x000fea0003800000 */
[-C--:B------:R-:W-:Y:S01]  /*18c0*/  IMAD R0, R4, R4.reuse, R4 ;  /* 0x0000000404007224 */ /* 0x080fe200078e0204 */
[----:B01----:R-:W0:Y:S01]  /*18d0*/  MUFU.RCP R20, R3 ;  /* 0x0000000300147308 */ /* 0x003e220000001000 */
[----:B------:R-:W-:Y:S03]  /*18e0*/  BSSY.RECONVERGENT B4, `(.L_x_31) ;  /* 0x000000e000047945 */ /* 0x000fe60003800200 */
[----:B------:R-:W-:-:S05]  /*18f0*/  IADD3 R0, PT, PT, R5, R4, R0 ;  /* 0x0000000405007210 */ /* 0x000fca0007ffe000 */
[----:B------:R-:W-:-:S05]  /*1900*/  VIADD R0, R0, 0x1 ;  /* 0x0000000100007836 */ /* 0x000fca0000000000 */
[----:B------:R-:W-:Y:S01]  /*1910*/  I2FP.F32.U32 R22, R0 ;  /* 0x0000000000167245 */ /* 0x000fe20000201000 */
[----:B0-----:R-:W-:-:S03]  /*1920*/  FFMA R21, -R3, R20, 1 ;  /* 0x3f80000003157423 */ /* 0x001fc60000000114 */
[----:B------:R-:W0:Y:S01]  /*1930*/  FCHK P0, R22, R3 ;  /* 0x0000000316007302 */ /* 0x000e220000000000 */
[----:B------:R-:W-:-:S04]  /*1940*/  FFMA R0, R20, R21, R20 ;  /* 0x0000001514007223 */ /* 0x000fc80000000014 */
[----:B------:R-:W-:-:S04]  /*1950*/  FFMA R20, R0, R22, RZ ;  /* 0x0000001600147223 */ /* 0x000fc800000000ff */
[----:B------:R-:W-:-:S04]  /*1960*/  FFMA R21, -R3, R20, R22 ;  /* 0x0000001403157223 */ /* 0x000fc80000000116 */
[----:B------:R-:W-:Y:S01]  /*1970*/  FFMA R0, R0, R21, R20 ;  /* 0x0000001500007223 */ /* 0x000fe20000000014 */
[----:B0-----:R-:W-:Y:S06]  /*1980*/  @!P0 BRA `(.L_x_32) ;  /* 0x00000000000c8947 */ /* 0x001fec0003800000 */
[----:B------:R-:W-:Y:S02]  /*1990*/  MOV R0, R22 ;  /* 0x0000001600007202 */ /* 0x000fe40000000f00 */
[----:B------:R-:W-:-:S07]  /*19a0*/  MOV R20, 0x19c0 ;  /* 0x000019c000147802 */ /* 0x000fce0000000f00 */
[----:B------:R-:W-:Y:S05]  /*19b0*/  CALL.REL.NOINC `($__internal_0_$__cuda_sm3x_div_rn_noftz_f32_slowpath) ;  /* 0x0000000400147944 */ /* 0x000fea0003c00000 */
.L_x_32:
[----:B------:R-:W-:Y:S05]  /*19c0*/  BSYNC.RECONVERGENT B4 ;  /* 0x0000000000047941 */ /* 0x000fea0003800200 */
.L_x_31:
        /* <DEDUP_REMOVED lines=17> */
.L_x_30:
[----:B------:R-:W-:Y:S05]  /*1ae0*/  BSYNC.RECONVERGENT B3 ;  /* 0x0000000000037941 */ /* 0x000fea0003800200 */
.L_x_29:
[----:B------:R-:W3:Y:S01]  /*1af0*/  LDCU.64 UR6, c[0x0][0x390] ;  /* 0x00007200ff0677ac */ /* 0x000ee20008000a00 */
[----:B------:R-:W-:Y:S01]  /*1b00*/  IADD3 R26, PT, PT, R2, 0x3, RZ ;  /* 0x00000003021a7810 */ /* 0x000fe20007ffe0ff */
[----:B------:R-:W-:Y:S03]  /*1b10*/  BSSY.RECONVERGENT B3, `(.L_x_33) ;  /* 0x0000027000037945 */ /* 0x000fe60003800200 */
[----:B------:R-:W-:Y:S02]  /*1b20*/  LOP3.LUT R0, R26, R13, RZ, 0xfc, !PT ;  /* 0x0000000d1a007212 */ /* 0x000fe400078efcff */
[----:B---3--:R-:W-:-:S04]  /*1b30*/  ISETP.GE.U32.AND P0, PT, R13, UR7, PT ;  /* 0x000000070d007c0c */ /* 0x008fc8000bf06070 */
[----:B------:R-:W-:-:S04]  /*1b40*/  ISETP.GE.U32.OR P0, PT, R26, UR6, P0 ;  /* 0x000000061a007c0c */ /* 0x000fc80008706470 */
[----:B------:R-:W-:-:S13]  /*1b50*/  ISETP.LT.OR P0, PT, R0, RZ, P0 ;  /* 0x000000ff0000720c */ /* 0x000fda0000701670 */
[----:B------:R-:W-:Y:S05]  /*1b60*/  @P0 BRA `(.L_x_34) ;  /* 0x0000000000840947 */ /* 0x000fea0003800000 */
[----:B012---:R-:W0:Y:S01]  /*1b70*/  MUFU.RCP R20, R3 ;  /* 0x0000000300147308 */ /* 0x007e220000001000 */
[----:B------:R-:W-:Y:S01]  /*1b80*/  VIADD R0, R4, 0x2 ;  /* 0x0000000204007836 */ /* 0x000fe20000000000 */
[----:B------:R-:W-:Y:S03]  /*1b90*/  BSSY.RECONVERGENT B4, `(.L_x_35) ;  /* 0x000000d000047945 */ /* 0x000fe60003800200 */
        /* <DEDUP_REMOVED lines=12> */
.L_x_36:
[----:B------:R-:W-:Y:S05]  /*1c60*/  BSYNC.RECONVERGENT B4 ;  /* 0x0000000000047941 */ /* 0x000fea0003800200 */
.L_x_35:
        /* <DEDUP_REMOVED lines=17> */
.L_x_34:
[----:B------:R-:W-:Y:S05]  /*1d80*/  BSYNC.RECONVERGENT B3 ;  /* 0x0000000000037941 */ /* 0x000fea0003800200 */
.L_x_33:
[C---:B------:R-:W-:Y:S01]  /*1d90*/  IADD3 R0, PT, PT, R4.reuse, 0x2, RZ ;  /* 0x0000000204007810 */ /* 0x040fe20007ffe0ff */
[----:B------:R-:W-:Y:S01]  /*1da0*/  VIADD R4, R4, 0x4 ;  /* 0x0000000404047836 */ /* 0x000fe20000000000 */
[----:B------:R-:W-:Y:S02]  /*1db0*/  IADD3 R2, PT, PT, R2, 0x4, RZ ;  /* 0x0000000402027810 */ /* 0x000fe40007ffe0ff */
[----:B------:R-:W-:-:S13]  /*1dc0*/  ISETP.GE.AND P0, PT, R0, R17, PT ;  /* 0x000000110000720c */ /* 0x000fda0003f06270 */
[----:B------:R-:W-:Y:S05]  /*1dd0*/  @!P0 BRA `(.L_x_37) ;  /* 0xfffffff4004c8947 */ /* 0x000fea000383ffff */
.L_x_20:
[----:B------:R-:W-:Y:S05]  /*1de0*/  BSYNC B2 ;  /* 0x0000000000027941 */ /* 0x000fea0003800000 */
.L_x_19:
[----:B------:R-:W-:Y:S05]  /*1df0*/  @!P2 BRA `(.L_x_38) ;  /* 0xffffffec0018a947 */ /* 0x000fea000383ffff */
[----:B------:R-:W-:Y:S05]  /*1e00*/  EXIT ;  /* 0x000000000000794d */ /* 0x000fea0003800000 */
        .weak           $__internal_0_$__cuda_sm3x_div_rn_noftz_f32_slowpath
        .type           $__internal_0_$__cuda_sm3x_div_rn_noftz_f32_slowpath,@function
        .size           $__internal_0_$__cuda_sm3x_div_rn_noftz_f32_slowpath,(.L_x_51 - $__internal_0_$__cuda_sm3x_div_rn_noftz_f32_slowpath)
$__internal_0_$__cuda_sm3x_div_rn_noftz_f32_slowpath:
[--C-:B------:R-:W-:Y:S01]  /*1e10*/  SHF.R.U32.HI R21, RZ, 0x17, R3.reuse ;  /* 0x00000017ff157819 */ /* 0x100fe20000011603 */
[----:B------:R-:W-:Y:S01]  /*1e20*/  BSSY.RECONVERGENT B0, `(.L_x_39) ;  /* 0x0000063000007945 */ /* 0x000fe20003800200 */
[----:B------:R-:W-:Y:S01]  /*1e30*/  SHF.R.U32.HI R23, RZ, 0x17, R0 ;  /* 0x00000017ff177819 */ /* 0x000fe20000011600 */
[----:B------:R-:W-:Y:S01]  /*1e40*/  IMAD.MOV.U32 R27, RZ, RZ, R3 ;  /* 0x000000ffff1b7224 */ /* 0x000fe200078e0003 */
[----:B------:R-:W-:Y:S02]  /*1e50*/  LOP3.LUT R21, R21, 0xff, RZ, 0xc0, !PT ;  /* 0x000000ff15157812 */ /* 0x000fe400078ec0ff */
[----:B------:R-:W-:-:S03]  /*1e60*/  LOP3.LUT R23, R23, 0xff, RZ, 0xc0, !PT ;  /* 0x000000ff17177812 */ /* 0x000fc600078ec0ff */
[----:B------:R-:W-:Y:S01]  /*1e70*/  VIADD R22, R21, 0xffffffff ;  /* 0xffffffff15167836 */ /* 0x000fe20000000000 */
[----:B------:R-:W-:-:S04]  /*1e80*/  IADD3 R24, PT, PT, R23, -0x1, RZ ;  /* 0xffffffff17187810 */ /* 0x000fc80007ffe0ff */
[----:B------:R-:W-:-:S04]  /*1e90*/  ISETP.GT.U32.AND P0, PT, R22, 0xfd, PT ;  /* 0x000000fd1600780c */ /* 0x000fc80003f04070 */
[----:B------:R-:W-:-:S13]  /*1ea0*/  ISETP.GT.U32.OR P0, PT, R24, 0xfd, P0 ;  /* 0x000000fd1800780c */ /* 0x000fda0000704470 */
[----:B------:R-:W-:Y:S01]  /*1eb0*/  @!P0 MOV R25, RZ ;  /* 0x000000ff00198202 */ /* 0x000fe20000000f00 */
[----:B------:R-:W-:Y:S06]  /*1ec0*/  @!P0 BRA `(.L_x_40) ;  /* 0x00000000005c8947 */ /* 0x000fec0003800000 */
[----:B------:R-:W-:Y:S02]  /*1ed0*/  FSETP.GTU.FTZ.AND P0, PT, |R0|, +INF , PT ;  /* 0x7f8000000000780b */ /* 0x000fe40003f1c200 */
[----:B------:R-:W-:-:S04]  /*1ee0*/  FSETP.GTU.FTZ.AND P1, PT, |R3|, +INF , PT ;  /* 0x7f8000000300780b */ /* 0x000fc80003f3c200 */
[----:B------:R-:W-:-:S13]  /*1ef0*/  PLOP3.LUT P0, PT, P0, P1, PT, 0xf8, 0x8f ;  /* 0x00000000008f781c */ /* 0x000fda0000703f70 */
[----:B------:R-:W-:Y:S05]  /*1f00*/  @P0 BRA `(.L_x_41) ;  /* 0x00000004004c0947 */ /* 0x000fea0003800000 */
[----:B------:R-:W-:-:S13]  /*1f10*/  LOP3.LUT P0, RZ, R27, 0x7fffffff, R0, 0xc8, !PT ;  /* 0x7fffffff1bff7812 */ /* 0x000fda000780c800 */
[----:B------:R-:W-:Y:S05]  /*1f20*/  @!P0 BRA `(.L_x_42) ;  /* 0x00000004003c8947 */ /* 0x000fea0003800000 */
[C---:B------:R-:W-:Y:S02]  /*1f30*/  FSETP.NEU.FTZ.AND P3, PT, |R0|.reuse, +INF , PT ;  /* 0x7f8000000000780b */ /* 0x040fe40003f7d200 */
[----:B------:R-:W-:Y:S02]  /*1f40*/  FSETP.NEU.FTZ.AND P1, PT, |R3|, +INF , PT ;  /* 0x7f8000000300780b */ /* 0x000fe40003f3d200 */
[----:B------:R-:W-:-:S11]  /*1f50*/  FSETP.NEU.FTZ.AND P0, PT, |R0|, +INF , PT ;  /* 0x7f8000000000780b */ /* 0x000fd60003f1d200 */
[----:B------:R-:W-:Y:S05]  /*1f60*/  @!P1 BRA !P3, `(.L_x_42) ;  /* 0x00000004002c9947 */ /* 0x000fea0005800000 */
[----:B------:R-:W-:-:S04]  /*1f70*/  LOP3.LUT P3, RZ, R0, 0x7fffffff, RZ, 0xc0, !PT ;  /* 0x7fffffff00ff7812 */ /* 0x000fc8000786c0ff */
[----:B------:R-:W-:-:S13]  /*1f80*/  PLOP3.LUT P1, PT, P1, P3, PT, 0x2f, 0xf2 ;  /* 0x0000000000f2781c */ /* 0x000fda0000f26577 */
[----:B------:R-:W-:Y:S05]  /*1f90*/  @P1 BRA `(.L_x_43) ;  /* 0x0000000400181947 */ /* 0x000fea0003800000 */
[----:B------:R-:W-:-:S04]  /*1fa0*/  LOP3.LUT P1, RZ, R27, 0x7fffffff, RZ, 0xc0, !PT ;  /* 0x7fffffff1bff7812 */ /* 0x000fc8000782c0ff */
[----:B------:R-:W-:-:S13]  /*1fb0*/  PLOP3.LUT P0, PT, P0, P1, PT, 0x2f, 0xf2 ;  /* 0x0000000000f2781c */ /* 0x000fda0000702577 */
[----:B------:R-:W-:Y:S05]  /*1fc0*/  @P0 BRA `(.L_x_44) ;  /* 0x0000000400000947 */ /* 0x000fea0003800000 */
[----:B------:R-:W-:Y:S02]  /*1fd0*/  ISETP.GE.AND P0, PT, R24, RZ, PT ;  /* 0x000000ff1800720c */ /* 0x000fe40003f06270 */
[----:B------:R-:W-:-:S11]  /*1fe0*/  ISETP.GE.AND P1, PT, R22, RZ, PT ;  /* 0x000000ff1600720c */ /* 0x000fd60003f26270 */
[----:B------:R-:W-:Y:S01]  /*1ff0*/  @P0 IMAD.MOV.U32 R25, RZ, RZ, RZ ;  /* 0x000000ffff190224 */ /* 0x000fe200078e00ff */
[----:B------:R-:W-:Y:S01]  /*2000*/  @!P0 MOV R25, 0xffffffc0 ;  /* 0xffffffc000198802 */ /* 0x000fe20000000f00 */
[----:B------:R-:W-:Y:S01]  /*2010*/  @!P0 FFMA R0, R0, 1.84467440737095516160e+19, RZ ;  /* 0x5f80000000008823 */ /* 0x000fe200000000ff */
[----:B------:R-:W-:-:S03]  /*2020*/  @!P1 FFMA R27, R3, 1.84467440737095516160e+19, RZ ;  /* 0x5f800000031b9823 */ /* 0x000fc600000000ff */
[----:B------:R-:W-:-:S07]  /*2030*/  @!P1 VIADD R25, R25, 0x40 ;  /* 0x0000004019199836 */ /* 0x000fce0000000000 */
.L_x_40:
[----:B------:R-:W-:Y:S01]  /*2040*/  LEA R24, R21, 0xc0800000, 0x17 ;  /* 0xc080000015187811 */ /* 0x000fe200078eb8ff */
[----:B------:R-:W-:Y:S01]  /*2050*/  VIADD R28, R23, 0xffffff81 ;  /* 0xffffff81171c7836 */ /* 0x000fe20000000000 */
[----:B------:R-:W-:Y:S02]  /*2060*/  BSSY.RECONVERGENT B1, `(.L_x_45) ;  /* 0x0000035000017945 */ /* 0x000fe40003800200 */
[----:B------:R-:W-:-:S04]  /*2070*/  IADD3 R24, PT, PT, -R24, R27, RZ ;  /* 0x0000001b18187210 */ /* 0x000fc80007ffe1ff */
[----:B------:R-:W0:Y:S01]  /*2080*/  MUFU.RCP R22, R24 ;  /* 0x0000001800167308 */ /* 0x000e220000001000 */
[----:B------:R-:W-:-:S04]  /*2090*/  FADD.FTZ R27, -R24, -RZ ;  /* 0x800000ff181b7221 */ /* 0x000fc80000010100 */
[----:B0-----:R-:W-:-:S04]  /*20a0*/  FFMA R23, R22, R27, 1 ;  /* 0x3f80000016177423 */ /* 0x001fc8000000001b */
[----:B------:R-:W-:Y:S01]  /*20b0*/  FFMA R22, R22, R23, R22 ;  /* 0x0000001716167223 */ /* 0x000fe20000000016 */
[C---:B------:R-:W-:Y:S01]  /*20c0*/  IMAD R23, R28.reuse, -0x800000, R0 ;  /* 0xff8000001c177824 */ /* 0x040fe200078e0200 */
[----:B------:R-:W-:-:S03]  /*20d0*/  IADD3 R28, PT, PT, R28, 0x7f, -R21 ;  /* 0x0000007f1c1c7810 */ /* 0x000fc60007ffe815 */
[----:B------:R-:W-:Y:S01]  /*20e0*/  FFMA R0, R23, R22, RZ ;  /* 0x0000001617007223 */ /* 0x000fe200000000ff */
[----:B------:R-:W-:-:S03]  /*20f0*/  IADD3 R28, PT, PT, R28, R25, RZ ;  /* 0x000000191c1c7210 */ /* 0x000fc60007ffe0ff */
[----:B------:R-:W-:-:S04]  /*2100*/  FFMA R21, R27, R0, R23 ;  /* 0x000000001b157223 */ /* 0x000fc80000000017 */
[----:B------:R-:W-:-:S04]  /*2110*/  FFMA R0, R22, R21, R0 ;  /* 0x0000001516007223 */ /* 0x000fc80000000000 */
[----:B------:R-:W-:-:S04]  /*2120*/  FFMA R21, R27, R0, R23 ;  /* 0x000000001b157223 */ /* 0x000fc80000000017 */
[----:B------:R-:W-:-:S05]  /*2130*/  FFMA R23, R22, R21, R0 ;  /* 0x0000001516177223 */ /* 0x000fca0000000000 */
[----:B------:R-:W-:-:S04]  /*2140*/  SHF.R.U32.HI R25, RZ, 0x17, R23 ;  /* 0x00000017ff197819 */ /* 0x000fc80000011617 */
[----:B------:R-:W-:-:S05]  /*2150*/  LOP3.LUT R25, R25, 0xff, RZ, 0xc0, !PT ;  /* 0x000000ff19197812 */ /* 0x000fca00078ec0ff */
[----:B------:R-:W-:-:S05]  /*2160*/  IMAD.IADD R24, R25, 0x1, R28 ;  /* 0x0000000119187824 */ /* 0x000fca00078e021c */
[----:B------:R-:W-:-:S04]  /*2170*/  IADD3 R25, PT, PT, R24, -0x1, RZ ;  /* 0xffffffff18197810 */ /* 0x000fc80007ffe0ff */
[----:B------:R-:W-:-:S13]  /*2180*/  ISETP.GE.U32.AND P0, PT, R25, 0xfe, PT ;  /* 0x000000fe1900780c */ /* 0x000fda0003f06070 */
[----:B------:R-:W-:Y:S05]  /*2190*/  @!P0 BRA `(.L_x_46) ;  /* 0x0000000000808947 */ /* 0x000fea0003800000 */
[----:B------:R-:W-:-:S13]  /*21a0*/  ISETP.GT.AND P0, PT, R24, 0xfe, PT ;  /* 0x000000fe1800780c */ /* 0x000fda0003f04270 */
[----:B------:R-:W-:Y:S05]  /*21b0*/  @P0 BRA `(.L_x_47) ;  /* 0x00000000006c0947 */ /* 0x000fea0003800000 */
[----:B------:R-:W-:-:S13]  /*21c0*/  ISETP.GE.AND P0, PT, R24, 0x1, PT ;  /* 0x000000011800780c */ /* 0x000fda0003f06270 */
[----:B------:R-:W-:Y:S05]  /*21d0*/  @P0 BRA `(.L_x_48) ;  /* 0x0000000000740947 */ /* 0x000fea0003800000 */
[----:B------:R-:W-:Y:S02]  /*21e0*/  ISETP.GE.AND P0, PT, R24, -0x18, PT ;  /* 0xffffffe81800780c */ /* 0x000fe40003f06270 */
[----:B------:R-:W-:-:S11]  /*21f0*/  LOP3.LUT R23, R23, 0x80000000, RZ, 0xc0, !PT ;  /* 0x8000000017177812 */ /* 0x000fd600078ec0ff */
[----:B------:R-:W-:Y:S05]  /*2200*/  @!P0 BRA `(.L_x_48) ;  /* 0x0000000000688947 */ /* 0x000fea0003800000 */
[CCC-:B------:R-:W-:Y:S01]  /*2210*/  FFMA.RZ R25, R22.reuse, R21.reuse, R0.reuse ;  /* 0x0000001516197223 */ /* 0x1c0fe2000000c000 */
[CCC-:B------:R-:W-:Y:S01]  /*2220*/  FFMA.RP R27, R22.reuse, R21.reuse, R0.reuse ;  /* 0x00000015161b7223 */ /* 0x1c0fe20000008000 */
[----:B------:R-:W-:Y:S01]  /*2230*/  FFMA.RM R0, R22, R21, R0 ;  /* 0x0000001516007223 */ /* 0x000fe20000004000 */
[C---:B------:R-:W-:Y:S01]  /*2240*/  VIADD R21, R24.reuse, 0x20 ;  /* 0x0000002018157836 */ /* 0x040fe20000000000 */
[C---:B------:R-:W-:Y:S02]  /*2250*/  ISETP.NE.AND P3, PT, R24.reuse, RZ, PT ;  /* 0x000000ff1800720c */ /* 0x040fe40003f65270 */
[----:B------:R-:W-:Y:S02]  /*2260*/  LOP3.LUT R22, R25, 0x7fffff, RZ, 0xc0, !PT ;  /* 0x007fffff19167812 */ /* 0x000fe400078ec0ff */
[----:B------:R-:W-:Y:S02]  /*2270*/  ISETP.NE.AND P1, PT, R24, RZ, PT ;  /* 0x000000ff1800720c */ /* 0x000fe40003f25270 */
[----:B------:R-:W-:-:S02]  /*2280*/  LOP3.LUT R22, R22, 0x800000, RZ, 0xfc, !PT ;  /* 0x0080000016167812 */ /* 0x000fc400078efcff */
[----:B------:R-:W-:Y:S02]  /*2290*/  IADD3 R24, PT, PT, -R24, RZ, RZ ;  /* 0x000000ff18187210 */ /* 0x000fe40007ffe1ff */
[----:B------:R-:W-:Y:S02]  /*22a0*/  SHF.L.U32 R21, R22, R21, RZ ;  /* 0x0000001516157219 */ /* 0x000fe400000006ff */
[----:B------:R-:W-:Y:S02]  /*22b0*/  FSETP.NEU.FTZ.AND P0, PT, R27, R0, PT ;  /* 0x000000001b00720b */ /* 0x000fe40003f1d000 */
[----:B------:R-:W-:Y:S02]  /*22c0*/  SEL R25, R24, RZ, P3 ;  /* 0x000000ff18197207 */ /* 0x000fe40001800000 */
[----:B------:R-:W-:Y:S02]  /*22d0*/  ISETP.NE.AND P1, PT, R21, RZ, P1 ;  /* 0x000000ff1500720c */ /* 0x000fe40000f25270 */
[----:B------:R-:W-:-:S02]  /*22e0*/  SHF.R.U32.HI R22, RZ, R25, R22 ;  /* 0x00000019ff167219 */ /* 0x000fc40000011616 */
[----:B------:R-:W-:Y:S02]  /*22f0*/  PLOP3.LUT P0, PT, P0, P1, PT, 0xf8, 0x8f ;  /* 0x00000000008f781c */ /* 0x000fe40000703f70 */
[----:B------:R-:W-:Y:S02]  /*2300*/  SHF.R.U32.HI R0, RZ, 0x1, R22 ;  /* 0x00000001ff007819 */ /* 0x000fe40000011616 */
[----:B------:R-:W-:-:S04]  /*2310*/  SEL R21, RZ, 0x1, !P0 ;  /* 0x00000001ff157807 */ /* 0x000fc80004000000 */
[----:B------:R-:W-:-:S04]  /*2320*/  LOP3.LUT R21, R21, 0x1, R0, 0xf8, !PT ;  /* 0x0000000115157812 */ /* 0x000fc800078ef800 */
[----:B------:R-:W-:-:S05]  /*2330*/  LOP3.LUT R21, R21, R22, RZ, 0xc0, !PT ;  /* 0x0000001615157212 */ /* 0x000fca00078ec0ff */
[----:B------:R-:W-:-:S05]  /*2340*/  IMAD.IADD R0, R0, 0x1, R21 ;  /* 0x0000000100007824 */ /* 0x000fca00078e0215 */
[----:B------:R-:W-:Y:S01]  /*2350*/  LOP3.LUT R23, R0, R23, RZ, 0xfc, !PT ;  /* 0x0000001700177212 */ /* 0x000fe200078efcff */
[----:B------:R-:W-:Y:S06]  /*2360*/  BRA `(.L_x_48) ;  /* 0x0000000000107947 */ /* 0x000fec0003800000 */
.L_x_47:
[----:B------:R-:W-:-:S04]  /*2370*/  LOP3.LUT R23, R23, 0x80000000, RZ, 0xc0, !PT ;  /* 0x8000000017177812 */ /* 0x000fc800078ec0ff */
[----:B------:R-:W-:Y:S01]  /*2380*/  LOP3.LUT R23, R23, 0x7f800000, RZ, 0xfc, !PT ;  /* 0x7f80000017177812 */ /* 0x000fe200078efcff */
[----:B------:R-:W-:Y:S06]  /*2390*/  BRA `(.L_x_48) ;  /* 0x0000000000047947 */ /* 0x000fec0003800000 */
.L_x_46:
[----:B------:R-:W-:-:S07]  /*23a0*/  LEA R23, R28, R23, 0x17 ;  /* 0x000000171c177211 */ /* 0x000fce00078eb8ff */
.L_x_48:
[----:B------:R-:W-:Y:S05]  /*23b0*/  BSYNC.RECONVERGENT B1 ;  /* 0x0000000000017941 */ /* 0x000fea0003800200 */
.L_x_45:
[----:B------:R-:W-:Y:S05]  /*23c0*/  BRA `(.L_x_49) ;  /* 0x0000000000207947 */ /* 0x000fea0003800000 */
.L_x_44:
[----:B------:R-:W-:-:S04]  /*23d0*/  LOP3.LUT R0, R27, 0x80000000, R0, 0x48, !PT ;  /* 0x800000001b007812 */ /* 0x000fc800078e4800 */
[----:B------:R-:W-:Y:S01]  /*23e0*/  LOP3.LUT R23, R0, 0x7f800000, RZ, 0xfc, !PT ;  /* 0x7f80000000177812 */ /* 0x000fe200078efcff */
[----:B------:R-:W-:Y:S06]  /*23f0*/  BRA `(.L_x_49) ;  /* 0x0000000000147947 */ /* 0x000fec0003800000 */
.L_x_43:
[----:B------:R-:W-:Y:S01]  /*2400*/  LOP3.LUT R23, R27, 0x80000000, R0, 0x48, !PT ;  /* 0x800000001b177812 */ /* 0x000fe200078e4800 */
[----:B------:R-:W-:Y:S06]  /*2410*/  BRA `(.L_x_49) ;  /* 0x00000000000c7947 */ /* 0x000fec0003800000 */
.L_x_42:
[----:B------:R-:W0:Y:S01]  /*2420*/  MUFU.RSQ R23, -QNAN ;  /* 0xffc0000000177908 */ /* 0x000e220000001400 */
[----:B------:R-:W-:Y:S05]  /*2430*/  BRA `(.L_x_49) ;  /* 0x0000000000047947 */ /* 0x000fea0003800000 */
.L_x_41:
[----:B------:R-:W-:-:S07]  /*2440*/  FADD.FTZ R23, R0, R3 ;  /* 0x0000000300177221 */ /* 0x000fce0000010000 */
.L_x_49:
[----:B------:R-:W-:Y:S05]  /*2450*/  BSYNC.RECONVERGENT B0 ;  /* 0x0000000000007941 */ /* 0x000fea0003800200 */
.L_x_39:
[----:B------:R-:W-:Y:S02]  /*2460*/  HFMA2 R21, -RZ, RZ, 0, 0 ;  /* 0x00000000ff157431 */ /* 0x000fe400000001ff */
[----:B0-----:R-:W-:Y:S02]  /*2470*/  IMAD.MOV.U32 R0, RZ, RZ, R23 ;  /* 0x000000ffff007224 */ /* 0x001fe400078e0017 */
[----:B------:R-:W-:Y:S05]  /*2480*/  RET.REL.NODEC R20 `(_Z6smoothPK6float4PS_jjiif) ;  /* 0xffffffd814dc7950 */ /* 0x000fea0003c3ffff */
.L_x_50:
[----:B------:R-:W-:-:S00]  /*2490*/  BRA `(.L_x_50) ;  /* 0xfffffffc00fc7947 */ /* 0x000fc0000383ffff */
[----:B------:R-:W-:-:S00]  /*24a0*/  NOP ;  /* 0x0000000000007918 */ /* 0x000fc00000000000 */
        /* <DEDUP_REMOVED lines=13> */
.L_x_51:


//--------------------- .nv.shared.reserved.0     --------------------------
	.section	.nv.shared.reserved.0,"aw",@nobits
	.weak		__nv_reservedSMEM_offset_0_alias
	.size		__nv_reservedSMEM_offset_0_alias, 0, 64
	.other		__nv_reservedSMEM_offset_0_alias,@"STO_CUDA_RESERVED_SHARED STV_DEFAULT"
__nv_reservedSMEM_offset_0_alias:
	.zero		0
	.zero		64


//--------------------- .nv.constant0._Z6smoothPK6float4PS_jjiif --------------------------
	.section	.nv.constant0._Z6smoothPK6float4PS_jjiif,"a",@progbits
	.sectionflags	@""
	.align	4
.nv.constant0._Z6smoothPK6float4PS_jjiif:
	.zero		932


//--------------------- SYMBOLS --------------------------

	.type		.nv.reservedSmem.offset0,@object
	.size		.nv.reservedSmem.offset0,0x4
